	.target	sm_100a

	.elftype	@"ET_EXEC"


//--------------------- .note.nv.tkinfo           --------------------------
	.section	.note.nv.tkinfo,"",@"SHT_NOTE"
	.sectionflags	@"SHF_NOTE_NV_TKINFO"
	.tkinfo
        /*0018*/ 	.word	0x00000002
        /*0030*/ 	.string	""
        /*0030*/ 	.string	"ptxas"
        /*0030*/ 	.string	"Cuda compilation tools, release 13.0, V13.0.88"
        /*0030*/ 	.string	"Build cuda_13.0.r13.0/compiler.36424714_0"
        /*0030*/ 	.string	"-arch sm_100a -m 64 "



//--------------------- .note.nv.cuinfo           --------------------------
	.section	.note.nv.cuinfo,"",@"SHT_NOTE"
	.sectionflags	@"SHF_NOTE_NV_CUINFO"
        /*0018*/ 	.short	0x0002
        /*001a*/ 	.short	0x0064
        /*001c*/ 	.short	0x0082
	.zero		2


//--------------------- .nv.info                  --------------------------
	.section	.nv.info,"",@"SHT_CUDA_INFO"
	.align	4


	//----- nvinfo : EIATTR_REGCOUNT
	.align		4
        /*0000*/ 	.byte	0x04, 0x2f
        /*0002*/ 	.short	(.L_19 - .L_18)
	.align		4
.L_18:
        /*0004*/ 	.word	index@(_ZN7cutlass13device_kernelINS_4gemm6kernel13GemmUniversalIN4cute5tupleIJiiiiEEENS1_10collective13CollectiveMmaINS1_35MainloopSm100TmaUmmaWarpSpecializedILi6ELi2ELi4ENS5_IJNS4_1CILi4EEESB_NSA_ILi1EEEEEEEENS5_IJNSA_ILi64EEESF_NSA_ILi128EEEEEENS_10bfloat16_tENS5_IJlSC_lEEESI_SJ_NS4_8TiledMMAINS4_8MMA_AtomIJNS4_20SM100_MMA_F16BF16_SSISI_SI_fLi64ELi64ELNS4_4UMMA5MajorE0ELSO_0ELNSN_7ScaleInE0ELSP_0EEEEEENS4_6LayoutINS5_IJSC_SC_SC_EEENS5_IJNSA_ILi0EEESU_SU_EEEEENS5_IJNS4_10UnderscoreESX_SX_EEEEENS4_23SM90_TMA_LOAD_MULTICASTENS4_14ComposedLayoutINS4_7SwizzleILi3ELi4ELi3EEENS4_18smem_ptr_flag_bitsILi16EEENSS_INS5_IJNSA_ILi8EEESF_EEENS5_IJSF_SC_EEEEEEEvNS4_8identityES10_S1A_vS1B_EENS_8epilogue10collective18CollectiveEpilogueINS1D_23Sm100TmaWarpSpecializedILi3ELi2ELi16ELb1ELb0EEEJSH_NS5_IJNSS_ISF_SC_EENSS_INSA_ILi32EEESC_EEEEESI_SJ_SI_SJ_NS1D_6fusion15FusionCallbacksIS1H_NS1M_17LinearCombinationISI_fSI_fLNS_15FloatRoundStyleE2EEESH_S1L_JEEENS4_5SM1004TMEM4LOAD26SM100_TMEM_LOAD_16dp256b4xENS4_13SM90_TMA_LOADENS11_INS12_ILi2ELi4ELi3EEES15_NSS_INS5_IJS16_S1J_EEENS5_IJS1J_SC_EEEEEEENS4_17SM75_U32x4_LDSM_NENS4_14SM90_TMA_STOREES21_NS4_17SM90_U32x4_STSM_NENS4_39AutoVectorizingCopyWithAssumedAlignmentILi128EEEEEEvvEEEEvNT_6ParamsE)
        /*0008*/ 	.word	0x00000046


	//----- nvinfo : EIATTR_FRAME_SIZE
	.align		4
.L_19:
        /*000c*/ 	.byte	0x04, 0x11
        /*000e*/ 	.short	(.L_21 - .L_20)
	.align		4
.L_20:
        /*0010*/ 	.word	index@($__internal_2_$__cuda_sm10x_tcgen05_guardrail_trap_unallocated_columns_being_dealloced)
        /*0014*/ 	.word	0x00000000


	//----- nvinfo : EIATTR_FRAME_SIZE
	.align		4
.L_21:
        /*0018*/ 	.byte	0x04, 0x11
        /*001a*/ 	.short	(.L_23 - .L_22)
	.align		4
.L_22:
        /*001c*/ 	.word	index@($__internal_1_$__cuda_sm10x_tcgen05_guardrail_trap_phase_invalid_during_alloc)
        /*0020*/ 	.word	0x00000000


	//----- nvinfo : EIATTR_FRAME_SIZE
	.align		4
.L_23:
        /*0024*/ 	.byte	0x04, 0x11
        /*0026*/ 	.short	(.L_25 - .L_24)
	.align		4
.L_24:
        /*0028*/ 	.word	index@($__internal_0_$__cuda_sm10x_tcgen05_guardrail_trap_col_being_dealloced_not_returned_by_alloc)
        /*002c*/ 	.word	0x00000000


	//----- nvinfo : EIATTR_FRAME_SIZE
	.align		4
.L_25:
        /*0030*/ 	.byte	0x04, 0x11
        /*0032*/ 	.short	(.L_27 - .L_26)
	.align		4
.L_26:
        /*0034*/ 	.word	index@(_ZN7cutlass13device_kernelINS_4gemm6kernel13GemmUniversalIN4cute5tupleIJiiiiEEENS1_10collective13CollectiveMmaINS1_35MainloopSm100TmaUmmaWarpSpecializedILi6ELi2ELi4ENS5_IJNS4_1CILi4EEESB_NSA_ILi1EEEEEEEENS5_IJNSA_ILi64EEESF_NSA_ILi128EEEEEENS_10bfloat16_tENS5_IJlSC_lEEESI_SJ_NS4_8TiledMMAINS4_8MMA_AtomIJNS4_20SM100_MMA_F16BF16_SSISI_SI_fLi64ELi64ELNS4_4UMMA5MajorE0ELSO_0ELNSN_7ScaleInE0ELSP_0EEEEEENS4_6LayoutINS5_IJSC_SC_SC_EEENS5_IJNSA_ILi0EEESU_SU_EEEEENS5_IJNS4_10UnderscoreESX_SX_EEEEENS4_23SM90_TMA_LOAD_MULTICASTENS4_14ComposedLayoutINS4_7SwizzleILi3ELi4ELi3EEENS4_18smem_ptr_flag_bitsILi16EEENSS_INS5_IJNSA_ILi8EEESF_EEENS5_IJSF_SC_EEEEEEEvNS4_8identityES10_S1A_vS1B_EENS_8epilogue10collective18CollectiveEpilogueINS1D_23Sm100TmaWarpSpecializedILi3ELi2ELi16ELb1ELb0EEEJSH_NS5_IJNSS_ISF_SC_EENSS_INSA_ILi32EEESC_EEEEESI_SJ_SI_SJ_NS1D_6fusion15FusionCallbacksIS1H_NS1M_17LinearCombinationISI_fSI_fLNS_15FloatRoundStyleE2EEESH_S1L_JEEENS4_5SM1004TMEM4LOAD26SM100_TMEM_LOAD_16dp256b4xENS4_13SM90_TMA_LOADENS11_INS12_ILi2ELi4ELi3EEES15_NSS_INS5_IJS16_S1J_EEENS5_IJS1J_SC_EEEEEEENS4_17SM75_U32x4_LDSM_NENS4_14SM90_TMA_STOREES21_NS4_17SM90_U32x4_STSM_NENS4_39AutoVectorizingCopyWithAssumedAlignmentILi128EEEEEEvvEEEEvNT_6ParamsE)
        /*0038*/ 	.word	0x00000000


	//----- nvinfo : EIATTR_MIN_STACK_SIZE
	.align		4
.L_27:
        /*003c*/ 	.byte	0x04, 0x12
        /*003e*/ 	.short	(.L_29 - .L_28)
	.align		4
.L_28:
        /*0040*/ 	.word	index@(_ZN7cutlass13device_kernelINS_4gemm6kernel13GemmUniversalIN4cute5tupleIJiiiiEEENS1_10collective13CollectiveMmaINS1_35MainloopSm100TmaUmmaWarpSpecializedILi6ELi2ELi4ENS5_IJNS4_1CILi4EEESB_NSA_ILi1EEEEEEEENS5_IJNSA_ILi64EEESF_NSA_ILi128EEEEEENS_10bfloat16_tENS5_IJlSC_lEEESI_SJ_NS4_8TiledMMAINS4_8MMA_AtomIJNS4_20SM100_MMA_F16BF16_SSISI_SI_fLi64ELi64ELNS4_4UMMA5MajorE0ELSO_0ELNSN_7ScaleInE0ELSP_0EEEEEENS4_6LayoutINS5_IJSC_SC_SC_EEENS5_IJNSA_ILi0EEESU_SU_EEEEENS5_IJNS4_10UnderscoreESX_SX_EEEEENS4_23SM90_TMA_LOAD_MULTICASTENS4_14ComposedLayoutINS4_7SwizzleILi3ELi4ELi3EEENS4_18smem_ptr_flag_bitsILi16EEENSS_INS5_IJNSA_ILi8EEESF_EEENS5_IJSF_SC_EEEEEEEvNS4_8identityES10_S1A_vS1B_EENS_8epilogue10collective18CollectiveEpilogueINS1D_23Sm100TmaWarpSpecializedILi3ELi2ELi16ELb1ELb0EEEJSH_NS5_IJNSS_ISF_SC_EENSS_INSA_ILi32EEESC_EEEEESI_SJ_SI_SJ_NS1D_6fusion15FusionCallbacksIS1H_NS1M_17LinearCombinationISI_fSI_fLNS_15FloatRoundStyleE2EEESH_S1L_JEEENS4_5SM1004TMEM4LOAD26SM100_TMEM_LOAD_16dp256b4xENS4_13SM90_TMA_LOADENS11_INS12_ILi2ELi4ELi3EEES15_NSS_INS5_IJS16_S1J_EEENS5_IJS1J_SC_EEEEEEENS4_17SM75_U32x4_LDSM_NENS4_14SM90_TMA_STOREES21_NS4_17SM90_U32x4_STSM_NENS4_39AutoVectorizingCopyWithAssumedAlignmentILi128EEEEEEvvEEEEvNT_6ParamsE)
        /*0044*/ 	.word	0x00000000
.L_29:


//--------------------- .nv.compat                --------------------------
	.section	.nv.compat,"",@"SHT_CUDA_COMPAT_INFO"
	.align	4
        /*0000*/ 	.byte	0x02, 0x09, 0x01, 0x00, 0x02, 0x02, 0x02, 0x00, 0x02, 0x05, 0x05, 0x00, 0x03, 0x07, 0x01, 0x01
        /*0010*/ 	.byte	0x02, 0x03, 0x01, 0x00, 0x02, 0x06, 0x01, 0x00, 0x04, 0x0b, 0x08, 0x00, 0x09, 0x00, 0x00, 0x00
        /*0020*/ 	.byte	0x00, 0x00, 0x00, 0x00


//--------------------- .nv.info._ZN7cutlass13device_kernelINS_4gemm6kernel13GemmUniversalIN4cute5tupleIJiiiiEEENS1_10collective13CollectiveMmaINS1_35MainloopSm100TmaUmmaWarpSpecializedILi6ELi2ELi4ENS5_IJNS4_1CILi4EEESB_NSA_ILi1EEEEEEEENS5_IJNSA_ILi64EEESF_NSA_ILi128EEEEEENS_10bfloat16_tENS5_IJlSC_lEEESI_SJ_NS4_8TiledMMAINS4_8MMA_AtomIJNS4_20SM100_MMA_F16BF16_SSISI_SI_fLi64ELi64ELNS4_4UMMA5MajorE0ELSO_0ELNSN_7ScaleInE0ELSP_0EEEEEENS4_6LayoutINS5_IJSC_SC_SC_EEENS5_IJNSA_ILi0EEESU_SU_EEEEENS5_IJNS4_10UnderscoreESX_SX_EEEEENS4_23SM90_TMA_LOAD_MULTICASTENS4_14ComposedLayoutINS4_7SwizzleILi3ELi4ELi3EEENS4_18smem_ptr_flag_bitsILi16EEENSS_INS5_IJNSA_ILi8EEESF_EEENS5_IJSF_SC_EEEEEEEvNS4_8identityES10_S1A_vS1B_EENS_8epilogue10collective18CollectiveEpilogueINS1D_23Sm100TmaWarpSpecializedILi3ELi2ELi16ELb1ELb0EEEJSH_NS5_IJNSS_ISF_SC_EENSS_INSA_ILi32EEESC_EEEEESI_SJ_SI_SJ_NS1D_6fusion15FusionCallbacksIS1H_NS1M_17LinearCombinationISI_fSI_fLNS_15FloatRoundStyleE2EEESH_S1L_JEEENS4_5SM1004TMEM4LOAD26SM100_TMEM_LOAD_16dp256b4xENS4_13SM90_TMA_LOADENS11_INS12_ILi2ELi4ELi3EEES15_NSS_INS5_IJS16_S1J_EEENS5_IJS1J_SC_EEEEEEENS4_17SM75_U32x4_LDSM_NENS4_14SM90_TMA_STOREES21_NS4_17SM90_U32x4_STSM_NENS4_39AutoVectorizingCopyWithAssumedAlignmentILi128EEEEEEvvEEEEvNT_6ParamsE --------------------------
	.section	.nv.info._ZN7cutlass13device_kernelINS_4gemm6kernel13GemmUniversalIN4cute5tupleIJiiiiEEENS1_10collective13CollectiveMmaINS1_35MainloopSm100TmaUmmaWarpSpecializedILi6ELi2ELi4ENS5_IJNS4_1CILi4EEESB_NSA_ILi1EEEEEEEENS5_IJNSA_ILi64EEESF_NSA_ILi128EEEEEENS_10bfloat16_tENS5_IJlSC_lEEESI_SJ_NS4_8TiledMMAINS4_8MMA_AtomIJNS4_20SM100_MMA_F16BF16_SSISI_SI_fLi64ELi64ELNS4_4UMMA5MajorE0ELSO_0ELNSN_7ScaleInE0ELSP_0EEEEEENS4_6LayoutINS5_IJSC_SC_SC_EEENS5_IJNSA_ILi0EEESU_SU_EEEEENS5_IJNS4_10UnderscoreESX_SX_EEEEENS4_23SM90_TMA_LOAD_MULTICASTENS4_14ComposedLayoutINS4_7SwizzleILi3ELi4ELi3EEENS4_18smem_ptr_flag_bitsILi16EEENSS_INS5_IJNSA_ILi8EEESF_EEENS5_IJSF_SC_EEEEEEEvNS4_8identityES10_S1A_vS1B_EENS_8epilogue10collective18CollectiveEpilogueINS1D_23Sm100TmaWarpSpecializedILi3ELi2ELi16ELb1ELb0EEEJSH_NS5_IJNSS_ISF_SC_EENSS_INSA_ILi32EEESC_EEEEESI_SJ_SI_SJ_NS1D_6fusion15FusionCallbacksIS1H_NS1M_17LinearCombinationISI_fSI_fLNS_15FloatRoundStyleE2EEESH_S1L_JEEENS4_5SM1004TMEM4LOAD26SM100_TMEM_LOAD_16dp256b4xENS4_13SM90_TMA_LOADENS11_INS12_ILi2ELi4ELi3EEES15_NSS_INS5_IJS16_S1J_EEENS5_IJS1J_SC_EEEEEEENS4_17SM75_U32x4_LDSM_NENS4_14SM90_TMA_STOREES21_NS4_17SM90_U32x4_STSM_NENS4_39AutoVectorizingCopyWithAssumedAlignmentILi128EEEEEEvvEEEEvNT_6ParamsE,"",@"SHT_CUDA_INFO"
	.sectionflags	@""
	.align	4


	//----- nvinfo : EIATTR_CUDA_API_VERSION
	.align		4
        /*0000*/ 	.byte	0x04, 0x37
        /*0002*/ 	.short	(.L_31 - .L_30)
.L_30:
        /*0004*/ 	.word	0x00000082


	//----- nvinfo : EIATTR_KPARAM_INFO
	.align		4
.L_31:
        /*0008*/ 	.byte	0x04, 0x17
        /*000a*/ 	.short	(.L_33 - .L_32)
.L_32:
        /*000c*/ 	.word	0x00000000
        /*0010*/ 	.short	0x0000
        /*0012*/ 	.short	0x0000
        /*0014*/ 	.byte	0x00, 0xf0, 0x01, 0x20


	//----- nvinfo : EIATTR_AT_ENTRY_FRAGMENTS
	.align		4
.L_33:
        /*0018*/ 	.byte	0x04, 0x4f
        /*001a*/ 	.short	(.L_35 - .L_34)


	//   ....[0]....
.L_34:
        /*001c*/ 	.word	0x00000006


	//----- nvinfo : EIATTR_RESERVED_SMEM_USED
	.align		4
.L_35:
        /*0020*/ 	.byte	0x01, 0x41
	.zero		2


	//----- nvinfo : EIATTR_SPARSE_MMA_MASK
	.align		4
        /*0024*/ 	.byte	0x03, 0x50
        /*0026*/ 	.short	0x0000


	//----- nvinfo : EIATTR_TCGEN05_1CTA_USED
	.align		4
        /*0028*/ 	.byte	0x01, 0x51
	.zero		2


	//----- nvinfo : EIATTR_MAXREG_COUNT
	.align		4
        /*002c*/ 	.byte	0x03, 0x1b
        /*002e*/ 	.short	0x00ff


	//----- nvinfo : EIATTR_NUM_BARRIERS
	.align		4
        /*0030*/ 	.byte	0x02, 0x4c
        /*0032*/ 	.byte	0x07
	.zero		1


	//----- nvinfo : EIATTR_EXTERNS
	.align		4
        /*0034*/ 	.byte	0x04, 0x0f
        /*0036*/ 	.short	(.L_37 - .L_36)


	//   ....[0]....
	.align		4
.L_36:
        /*0038*/ 	.word	index@(__assertfail)


	//----- nvinfo : EIATTR_MERCURY_ISA_VERSION
	.align		4
.L_37:
        /*003c*/ 	.byte	0x03, 0x5f
        /*003e*/ 	.short	0x0101


	//----- nvinfo : EIATTR_INT_WARP_WIDE_INSTR_OFFSETS
	.align		4
        /*0040*/ 	.byte	0x04, 0x31
        /*0042*/ 	.short	(.L_39 - .L_38)


	//   ....[0]....
.L_38:
        /*0044*/ 	.word	0x00004610


	//   ....[1]....
        /*0048*/ 	.word	0x00004640


	//   ....[2]....
        /*004c*/ 	.word	0x00004660


	//   ....[3]....
        /*0050*/ 	.word	0x00005230


	//   ....[4]....
        /*0054*/ 	.word	0x000052b0


	//   ....[5]....
        /*0058*/ 	.word	0x000053b0


	//   ....[6]....
        /*005c*/ 	.word	0x000054c0


	//----- nvinfo : EIATTR_COOP_GROUP_MASK_REGIDS
	.align		4
.L_39:
        /*0060*/ 	.byte	0x04, 0x29
        /*0062*/ 	.short	(.L_41 - .L_40)


	//   ....[0]....
.L_40:
        /*0064*/ 	.word	0xffffffff


	//   ....[1]....
        /*0068*/ 	.word	0xffffffff


	//   ....[2]....
        /*006c*/ 	.word	0xffffffff


	//   ....[3]....
        /*0070*/ 	.word	0xffffffff


	//   ....[4]....
        /*0074*/ 	.word	0xffffffff


	//   ....[5]....
        /*0078*/ 	.word	0xffffffff


	//   ....[6]....
        /*007c*/ 	.word	0xffffffff


	//   ....[7]....
        /*0080*/ 	.word	0xffffffff


	//   ....[8]....
        /*0084*/ 	.word	0xffffffff


	//   ....[9]....
        /*0088*/ 	.word	0xffffffff


	//   ....[10]....
        /*008c*/ 	.word	0xffffffff


	//   ....[11]....
        /*0090*/ 	.word	0xffffffff


	//   ....[12]....
        /*0094*/ 	.word	0xffffffff


	//   ....[13]....
        /*0098*/ 	.word	0xffffffff


	//----- nvinfo : EIATTR_COOP_GROUP_INSTR_OFFSETS
	.align		4
.L_41:
        /*009c*/ 	.byte	0x04, 0x28
        /*009e*/ 	.short	(.L_43 - .L_42)


	//   ....[0]....
.L_42:
        /*00a0*/ 	.word	0x00000080


	//   ....[1]....
        /*00a4*/ 	.word	0x000004e0


	//   ....[2]....
        /*00a8*/ 	.word	0x000006d0


	//   ....[3]....
        /*00ac*/ 	.word	0x00000850


	//   ....[4]....
        /*00b0*/ 	.word	0x00000950


	//   ....[5]....
        /*00b4*/ 	.word	0x00000ac0


	//   ....[6]....
        /*00b8*/ 	.word	0x00000c60


	//   ....[7]....
        /*00bc*/ 	.word	0x00000e10


	//   ....[8]....
        /*00c0*/ 	.word	0x00002660


	//   ....[9]....
        /*00c4*/ 	.word	0x00003640


	//   ....[10]....
        /*00c8*/ 	.word	0x00003850


	//   ....[11]....
        /*00cc*/ 	.word	0x00003880


	//   ....[12]....
        /*00d0*/ 	.word	0x000044f0


	//   ....[13]....
        /*00d4*/ 	.word	0x00004720


	//----- nvinfo : EIATTR_VRC_CTA_INIT_COUNT
	.align		4
.L_43:
        /*00d8*/ 	.byte	0x02, 0x4a
        /*00da*/ 	.byte	0x80
	.zero		1


	//----- nvinfo : EIATTR_SYSCALL_OFFSETS
	.align		4
        /*00dc*/ 	.byte	0x04, 0x46
        /*00de*/ 	.short	(.L_45 - .L_44)


	//   ....[0]....
.L_44:
        /*00e0*/ 	.word	0x000061b0


	//   ....[1]....
        /*00e4*/ 	.word	0x000062a0


	//   ....[2]....
        /*00e8*/ 	.word	0x00006a70


	//   ....[3]....
        /*00ec*/ 	.word	0x000073c0


	//----- nvinfo : EIATTR_MBARRIER_INSTR_OFFSETS
	.align		4
.L_45:
        /*00f0*/ 	.byte	0x04, 0x39
        /*00f2*/ 	.short	(.L_47 - .L_46)


	//   ....[0]....
.L_46:
        /*00f4*/ 	.word	0x00000600
        /*00f8*/ 	.word	0x000000ff
        /*00fc*/ 	.word	0x00000000
        /*0100*/ 	.short	0x0100
        /*0102*/ 	.byte	0x04
	.zero		1


	//   ....[1]....
        /*0104*/ 	.word	0x00000610
        /*0108*/ 	.word	0x000000ff
        /*010c*/ 	.word	0x00000030
        /*0110*/ 	.short	0x0100
        /*0112*/ 	.byte	0x04
	.zero		1


	//   ....[2]....
        /*0114*/ 	.word	0x00000620
        /*0118*/ 	.word	0x000000ff
        /*011c*/ 	.word	0x00000008
        /*0120*/ 	.short	0x0100
        /*0122*/ 	.byte	0x04
	.zero		1


	//   ....[3]....
        /*0124*/ 	.word	0x00000630
        /*0128*/ 	.word	0x000000ff
        /*012c*/ 	.word	0x00000038
        /*0130*/ 	.short	0x0100
        /*0132*/ 	.byte	0x04
	.zero		1


	//   ....[4]....
        /*0134*/ 	.word	0x00000640
        /*0138*/ 	.word	0x000000ff
        /*013c*/ 	.word	0x00000010
        /*0140*/ 	.short	0x0100
        /*0142*/ 	.byte	0x04
	.zero		1


	//   ....[5]....
        /*0144*/ 	.word	0x00000650
        /*0148*/ 	.word	0x000000ff
        /*014c*/ 	.word	0x00000040
        /*0150*/ 	.short	0x0100
        /*0152*/ 	.byte	0x04
	.zero		1


	//   ....[6]....
        /*0154*/ 	.word	0x00000660
        /*0158*/ 	.word	0x000000ff
        /*015c*/ 	.word	0x00000018
        /*0160*/ 	.short	0x0100
        /*0162*/ 	.byte	0x04
	.zero		1


	//   ....[7]....
        /*0164*/ 	.word	0x00000670
        /*0168*/ 	.word	0x000000ff
        /*016c*/ 	.word	0x00000048
        /*0170*/ 	.short	0x0100
        /*0172*/ 	.byte	0x04
	.zero		1


	//   ....[8]....
        /*0174*/ 	.word	0x00000680
        /*0178*/ 	.word	0x000000ff
        /*017c*/ 	.word	0x00000020
        /*0180*/ 	.short	0x0100
        /*0182*/ 	.byte	0x04
	.zero		1


	//   ....[9]....
        /*0184*/ 	.word	0x00000690
        /*0188*/ 	.word	0x000000ff
        /*018c*/ 	.word	0x00000050
        /*0190*/ 	.short	0x0100
        /*0192*/ 	.byte	0x04
	.zero		1


	//   ....[10]....
        /*0194*/ 	.word	0x000006a0
        /*0198*/ 	.word	0x000000ff
        /*019c*/ 	.word	0x00000028
        /*01a0*/ 	.short	0x0100
        /*01a2*/ 	.byte	0x04
	.zero		1


	//   ....[11]....
        /*01a4*/ 	.word	0x000006b0
        /*01a8*/ 	.word	0x000000ff
        /*01ac*/ 	.word	0x00000058
        /*01b0*/ 	.short	0x0100
        /*01b2*/ 	.byte	0x04
	.zero		1


	//   ....[12]....
        /*01b4*/ 	.word	0x000007e0
        /*01b8*/ 	.word	0x000000ff
        /*01bc*/ 	.word	0x00000060
        /*01c0*/ 	.short	0x0100
        /*01c2*/ 	.byte	0x04
	.zero		1


	//   ....[13]....
        /*01c4*/ 	.word	0x000007f0
        /*01c8*/ 	.word	0x000000ff
        /*01cc*/ 	.word	0x00000078
        /*01d0*/ 	.short	0x0100
        /*01d2*/ 	.byte	0x04
	.zero		1


	//   ....[14]....
        /*01d4*/ 	.word	0x00000800
        /*01d8*/ 	.word	0x000000ff
        /*01dc*/ 	.word	0x00000068
        /*01e0*/ 	.short	0x0100
        /*01e2*/ 	.byte	0x04
	.zero		1


	//   ....[15]....
        /*01e4*/ 	.word	0x00000810
        /*01e8*/ 	.word	0x000000ff
        /*01ec*/ 	.word	0x00000080
        /*01f0*/ 	.short	0x0100
        /*01f2*/ 	.byte	0x04
	.zero		1


	//   ....[16]....
        /*01f4*/ 	.word	0x00000820
        /*01f8*/ 	.word	0x000000ff
        /*01fc*/ 	.word	0x00000070
        /*0200*/ 	.short	0x0100
        /*0202*/ 	.byte	0x04
	.zero		1


	//   ....[17]....
        /*0204*/ 	.word	0x00000830
        /*0208*/ 	.word	0x000000ff
        /*020c*/ 	.word	0x00000088
        /*0210*/ 	.short	0x0100
        /*0212*/ 	.byte	0x04
	.zero		1


	//   ....[18]....
        /*0214*/ 	.word	0x00000920
        /*0218*/ 	.word	0x000000ff
        /*021c*/ 	.word	0x00000090
        /*0220*/ 	.short	0x0100
        /*0222*/ 	.byte	0x06
	.zero		1


	//   ....[19]....
        /*0224*/ 	.word	0x00000930
        /*0228*/ 	.word	0x000000ff
        /*022c*/ 	.word	0x00000098
        /*0230*/ 	.short	0x0100
        /*0232*/ 	.byte	0x06
	.zero		1


	//   ....[20]....
        /*0234*/ 	.word	0x00000a70
        /*0238*/ 	.word	0x000000ff
        /*023c*/ 	.word	0x000000a0
        /*0240*/ 	.short	0x0100
        /*0242*/ 	.byte	0x06
	.zero		1


	//   ....[21]....
        /*0244*/ 	.word	0x00000a80
        /*0248*/ 	.word	0x000000ff
        /*024c*/ 	.word	0x000000b0
        /*0250*/ 	.short	0x0100
        /*0252*/ 	.byte	0x06
	.zero		1


	//   ....[22]....
        /*0254*/ 	.word	0x00000a90
        /*0258*/ 	.word	0x000000ff
        /*025c*/ 	.word	0x000000a8
        /*0260*/ 	.short	0x0100
        /*0262*/ 	.byte	0x06
	.zero		1


	//   ....[23]....
        /*0264*/ 	.word	0x00000aa0
        /*0268*/ 	.word	0x000000ff
        /*026c*/ 	.word	0x000000b8
        /*0270*/ 	.short	0x0100
        /*0272*/ 	.byte	0x06
	.zero		1


	//   ....[24]....
        /*0274*/ 	.word	0x00000bd0
        /*0278*/ 	.word	0x000000ff
        /*027c*/ 	.word	0x000000c0
        /*0280*/ 	.short	0x0100
        /*0282*/ 	.byte	0x04
	.zero		1


	//   ....[25]....
        /*0284*/ 	.word	0x00000be0
        /*0288*/ 	.word	0x000000ff
        /*028c*/ 	.word	0x000000e0
        /*0290*/ 	.short	0x0100
        /*0292*/ 	.byte	0x04
	.zero		1


	//   ....[26]....
        /*0294*/ 	.word	0x00000bf0
        /*0298*/ 	.word	0x000000ff
        /*029c*/ 	.word	0x000000c8
        /*02a0*/ 	.short	0x0100
        /*02a2*/ 	.byte	0x04
	.zero		1


	//   ....[27]....
        /*02a4*/ 	.word	0x00000c00
        /*02a8*/ 	.word	0x000000ff
        /*02ac*/ 	.word	0x000000e8
        /*02b0*/ 	.short	0x0100
        /*02b2*/ 	.byte	0x04
	.zero		1


	//   ....[28]....
        /*02b4*/ 	.word	0x00000c10
        /*02b8*/ 	.word	0x000000ff
        /*02bc*/ 	.word	0x000000d0
        /*02c0*/ 	.short	0x0100
        /*02c2*/ 	.byte	0x04
	.zero		1


	//   ....[29]....
        /*02c4*/ 	.word	0x00000c20
        /*02c8*/ 	.word	0x000000ff
        /*02cc*/ 	.word	0x000000f0
        /*02d0*/ 	.short	0x0100
        /*02d2*/ 	.byte	0x04
	.zero		1


	//   ....[30]....
        /*02d4*/ 	.word	0x00000c30
        /*02d8*/ 	.word	0x000000ff
        /*02dc*/ 	.word	0x000000d8
        /*02e0*/ 	.short	0x0100
        /*02e2*/ 	.byte	0x04
	.zero		1


	//   ....[31]....
        /*02e4*/ 	.word	0x00000c40
        /*02e8*/ 	.word	0x000000ff
        /*02ec*/ 	.word	0x000000f8
        /*02f0*/ 	.short	0x0100
        /*02f2*/ 	.byte	0x04
	.zero		1


	//   ....[32]....
        /*02f4*/ 	.word	0x00000d30
        /*02f8*/ 	.word	0x000000ff
        /*02fc*/ 	.word	0x00000100
        /*0300*/ 	.short	0x0100
        /*0302*/ 	.byte	0x04
	.zero		1


	//   ....[33]....
        /*0304*/ 	.word	0x00000d40
        /*0308*/ 	.word	0x000000ff
        /*030c*/ 	.word	0x00000110
        /*0310*/ 	.short	0x0100
        /*0312*/ 	.byte	0x04
	.zero		1


	//   ....[34]....
        /*0314*/ 	.word	0x00000d50
        /*0318*/ 	.word	0x000000ff
        /*031c*/ 	.word	0x00000108
        /*0320*/ 	.short	0x0100
        /*0322*/ 	.byte	0x04
	.zero		1


	//   ....[35]....
        /*0324*/ 	.word	0x00000d60
        /*0328*/ 	.word	0x000000ff
        /*032c*/ 	.word	0x00000118
        /*0330*/ 	.short	0x0100
        /*0332*/ 	.byte	0x04
	.zero		1


	//   ....[36]....
        /*0334*/ 	.word	0x00001c50
        /*0338*/ 	.word	0x00000000
        /*033c*/ 	.word	0x00000110
        /*0340*/ 	.short	0x010a
        /*0342*/ 	.byte	0xff
	.zero		1


	//   ....[37]....
        /*0344*/ 	.word	0x00001c80
        /*0348*/ 	.word	0x00000000
        /*034c*/ 	.word	0x00000100
        /*0350*/ 	.short	0x0101
        /*0352*/ 	.byte	0xff
	.zero		1


	//   ....[38]....
        /*0354*/ 	.word	0x00001d60
        /*0358*/ 	.word	0x000000ff
        /*035c*/ 	.word	0x00000030
        /*0360*/ 	.short	0x010a
        /*0362*/ 	.byte	0x04
	.zero		1


	//   ....[39]....
        /*0364*/ 	.word	0x00001de0
        /*0368*/ 	.word	0x000000ff
        /*036c*/ 	.word	0x00000030
        /*0370*/ 	.short	0x010a
        /*0372*/ 	.byte	0x21
	.zero		1


	//   ....[40]....
        /*0374*/ 	.word	0x00001f20
        /*0378*/ 	.word	0x000000ff
        /*037c*/ 	.word	0x00000030
        /*0380*/ 	.short	0x010a
        /*0382*/ 	.byte	0x04
	.zero		1


	//   ....[41]....
        /*0384*/ 	.word	0x000021e0
        /*0388*/ 	.word	0x000000ff
        /*038c*/ 	.word	0x00000098
        /*0390*/ 	.short	0x0101
        /*0392*/ 	.byte	0x15
	.zero		1


	//   ....[42]....
        /*0394*/ 	.word	0x00002200
        /*0398*/ 	.word	0x000000ff
        /*039c*/ 	.word	0x00000030
        /*03a0*/ 	.short	0x010a
        /*03a2*/ 	.byte	0x04
	.zero		1


	//   ....[43]....
        /*03a4*/ 	.word	0x00002280
        /*03a8*/ 	.word	0x000000ff
        /*03ac*/ 	.word	0x00000030
        /*03b0*/ 	.short	0x010a
        /*03b2*/ 	.byte	0x21
	.zero		1


	//   ....[44]....
        /*03b4*/ 	.word	0x000023c0
        /*03b8*/ 	.word	0x000000ff
        /*03bc*/ 	.word	0x00000030
        /*03c0*/ 	.short	0x010a
        /*03c2*/ 	.byte	0x04
	.zero		1


	//   ....[45]....
        /*03c4*/ 	.word	0x00002690
        /*03c8*/ 	.word	0x00000003
        /*03cc*/ 	.word	0x000000a0
        /*03d0*/ 	.short	0x010a
        /*03d2*/ 	.byte	0xff
	.zero		1


	//   ....[46]....
        /*03d4*/ 	.word	0x000027e0
        /*03d8*/ 	.word	0x00000000
        /*03dc*/ 	.word	0x00000000
        /*03e0*/ 	.short	0x0101
        /*03e2*/ 	.byte	0xff
	.zero		1


	//   ....[47]....
        /*03e4*/ 	.word	0x00002da0
        /*03e8*/ 	.word	0x000000ff
        /*03ec*/ 	.word	0x00000000
        /*03f0*/ 	.short	0x010a
        /*03f2*/ 	.byte	0x04
	.zero		1


	//   ....[48]....
        /*03f4*/ 	.word	0x00002e30
        /*03f8*/ 	.word	0x000000ff
        /*03fc*/ 	.word	0x00000000
        /*0400*/ 	.short	0x010a
        /*0402*/ 	.byte	0x05
	.zero		1


	//   ....[49]....
        /*0404*/ 	.word	0x00002ec0
        /*0408*/ 	.word	0x000000ff
        /*040c*/ 	.word	0x00000000
        /*0410*/ 	.short	0x010a
        /*0412*/ 	.byte	0x05
	.zero		1


	//   ....[50]....
        /*0414*/ 	.word	0x00002f50
        /*0418*/ 	.word	0x000000ff
        /*041c*/ 	.word	0x00000000
        /*0420*/ 	.short	0x010a
        /*0422*/ 	.byte	0x05
	.zero		1


	//   ....[51]....
        /*0424*/ 	.word	0x00002fe0
        /*0428*/ 	.word	0x000000ff
        /*042c*/ 	.word	0x00000000
        /*0430*/ 	.short	0x010a
        /*0432*/ 	.byte	0x05
	.zero		1


	//   ....[52]....
        /*0434*/ 	.word	0x00003080
        /*0438*/ 	.word	0x00000000
        /*043c*/ 	.word	0x00000000
        /*0440*/ 	.short	0x010a
        /*0442*/ 	.byte	0xff
	.zero		1


	//   ....[53]....
        /*0444*/ 	.word	0x000031a0
        /*0448*/ 	.word	0x00000002
        /*044c*/ 	.word	0x00000100
        /*0450*/ 	.short	0x010a
        /*0452*/ 	.byte	0xff
	.zero		1


	//   ....[54]....
        /*0454*/ 	.word	0x00003210
        /*0458*/ 	.word	0x00000002
        /*045c*/ 	.word	0x00000000
        /*0460*/ 	.short	0x0101
        /*0462*/ 	.byte	0xff
	.zero		1


	//   ....[55]....
        /*0464*/ 	.word	0x00003230
        /*0468*/ 	.word	0x000000ff
        /*046c*/ 	.word	0x000000b0
        /*0470*/ 	.short	0x010a
        /*0472*/ 	.byte	0x04
	.zero		1


	//   ....[56]....
        /*0474*/ 	.word	0x00003350
        /*0478*/ 	.word	0x00000002
        /*047c*/ 	.word	0x000000a0
        /*0480*/ 	.short	0x010a
        /*0482*/ 	.byte	0xff
	.zero		1


	//   ....[57]....
        /*0484*/ 	.word	0x00003450
        /*0488*/ 	.word	0x00000002
        /*048c*/ 	.word	0x00000000
        /*0490*/ 	.short	0x0101
        /*0492*/ 	.byte	0xff
	.zero		1


	//   ....[58]....
        /*0494*/ 	.word	0x000034e0
        /*0498*/ 	.word	0x000000ff
        /*049c*/ 	.word	0x000000b0
        /*04a0*/ 	.short	0x0106
        /*04a2*/ 	.byte	0x04
	.zero		1


	//   ....[59]....
        /*04a4*/ 	.word	0x00003500
        /*04a8*/ 	.word	0x000000ff
        /*04ac*/ 	.word	0x000000b0
        /*04b0*/ 	.short	0x010a
        /*04b2*/ 	.byte	0x04
	.zero		1


	//   ....[60]....
        /*04b4*/ 	.word	0x00003590
        /*04b8*/ 	.word	0x000000ff
        /*04bc*/ 	.word	0x000000b0
        /*04c0*/ 	.short	0x0106
        /*04c2*/ 	.byte	0x07
	.zero		1


	//   ....[61]....
        /*04c4*/ 	.word	0x000035d0
        /*04c8*/ 	.word	0x00000000
        /*04cc*/ 	.word	0x000000b0
        /*04d0*/ 	.short	0x010a
        /*04d2*/ 	.byte	0xff
	.zero		1


	//   ....[62]....
        /*04d4*/ 	.word	0x00003ba0
        /*04d8*/ 	.word	0x00000000
        /*04dc*/ 	.word	0x000000a0
        /*04e0*/ 	.short	0x010a
        /*04e2*/ 	.byte	0xff
	.zero		1


	//   ....[63]....
        /*04e4*/ 	.word	0x00003ca0
        /*04e8*/ 	.word	0x00000003
        /*04ec*/ 	.word	0x00000000
        /*04f0*/ 	.short	0x0101
        /*04f2*/ 	.byte	0xff
	.zero		1


	//   ....[64]....
        /*04f4*/ 	.word	0x00003cb0
        /*04f8*/ 	.word	0x000000ff
        /*04fc*/ 	.word	0x00000000
        /*0500*/ 	.short	0x010a
        /*0502*/ 	.byte	0x04
	.zero		1


	//   ....[65]....
        /*0504*/ 	.word	0x00003d30
        /*0508*/ 	.word	0x000000ff
        /*050c*/ 	.word	0x000000e0
        /*0510*/ 	.short	0x010a
        /*0512*/ 	.byte	0x2e
	.zero		1


	//   ....[66]....
        /*0514*/ 	.word	0x00003e10
        /*0518*/ 	.word	0x000000ff
        /*051c*/ 	.word	0x00000000
        /*0520*/ 	.short	0x010a
        /*0522*/ 	.byte	0x07
	.zero		1


	//   ....[67]....
        /*0524*/ 	.word	0x00003f50
        /*0528*/ 	.word	0x000000ff
        /*052c*/ 	.word	0x00000000
        /*0530*/ 	.short	0x010a
        /*0532*/ 	.byte	0x04
	.zero		1


	//   ....[68]....
        /*0534*/ 	.word	0x00004320
        /*0538*/ 	.word	0x000000ff
        /*053c*/ 	.word	0x00000000
        /*0540*/ 	.short	0x010a
        /*0542*/ 	.byte	0x04
	.zero		1


	//   ....[69]....
        /*0544*/ 	.word	0x000043b0
        /*0548*/ 	.word	0x000000ff
        /*054c*/ 	.word	0x00000000
        /*0550*/ 	.short	0x010a
        /*0552*/ 	.byte	0x05
	.zero		1


	//   ....[70]....
        /*0554*/ 	.word	0x00004440
        /*0558*/ 	.word	0x000000ff
        /*055c*/ 	.word	0x00000000
        /*0560*/ 	.short	0x010a
        /*0562*/ 	.byte	0x05
	.zero		1


	//   ....[71]....
        /*0564*/ 	.word	0x000044d0
        /*0568*/ 	.word	0x000000ff
        /*056c*/ 	.word	0x00000000
        /*0570*/ 	.short	0x010a
        /*0572*/ 	.byte	0x04
	.zero		1


	//   ....[72]....
        /*0574*/ 	.word	0x00004960
        /*0578*/ 	.word	0x0000000c
        /*057c*/ 	.word	0x000000a0
        /*0580*/ 	.short	0x010a
        /*0582*/ 	.byte	0xff
	.zero		1


	//   ....[73]....
        /*0584*/ 	.word	0x00004ad0
        /*0588*/ 	.word	0x00000000
        /*058c*/ 	.word	0x00000000
        /*0590*/ 	.short	0x0101
        /*0592*/ 	.byte	0xff
	.zero		1


	//   ....[74]....
        /*0594*/ 	.word	0x00004f50
        /*0598*/ 	.word	0x000000ff
        /*059c*/ 	.word	0x00000098
        /*05a0*/ 	.short	0x010a
        /*05a2*/ 	.byte	0x18
	.zero		1


	//   ....[75]....
        /*05a4*/ 	.word	0x00005110
        /*05a8*/ 	.word	0x000000ff
        /*05ac*/ 	.word	0x00000078
        /*05b0*/ 	.short	0x010a
        /*05b2*/ 	.byte	0x04
	.zero		1


	//   ....[76]....
        /*05b4*/ 	.word	0x000052e0
        /*05b8*/ 	.word	0x000000ff
        /*05bc*/ 	.word	0x00000060
        /*05c0*/ 	.short	0x010b
        /*05c2*/ 	.byte	0x04
	.zero		1


	//   ....[77]....
        /*05c4*/ 	.word	0x000052f0
        /*05c8*/ 	.word	0x000000ff
        /*05cc*/ 	.word	0x00000000
        /*05d0*/ 	.short	0x0101
        /*05d2*/ 	.byte	0x14
	.zero		1


	//   ....[78]....
        /*05d4*/ 	.word	0x00005300
        /*05d8*/ 	.word	0x000000ff
        /*05dc*/ 	.word	0x00000078
        /*05e0*/ 	.short	0x010a
        /*05e2*/ 	.byte	0x05
	.zero		1


	//   ....[79]....
        /*05e4*/ 	.word	0x000054f0
        /*05e8*/ 	.word	0x000000ff
        /*05ec*/ 	.word	0x00000060
        /*05f0*/ 	.short	0x010b
        /*05f2*/ 	.byte	0x05
	.zero		1


	//   ....[80]....
        /*05f4*/ 	.word	0x00005500
        /*05f8*/ 	.word	0x000000ff
        /*05fc*/ 	.word	0x00000000
        /*0600*/ 	.short	0x0101
        /*0602*/ 	.byte	0x04
	.zero		1


	//   ....[81]....
        /*0604*/ 	.word	0x000055a0
        /*0608*/ 	.word	0x000000ff
        /*060c*/ 	.word	0x00000000
        /*0610*/ 	.short	0x010a
        /*0612*/ 	.byte	0x04
	.zero		1


	//   ....[82]....
        /*0614*/ 	.word	0x00005630
        /*0618*/ 	.word	0x000000ff
        /*061c*/ 	.word	0x00000000
        /*0620*/ 	.short	0x010a
        /*0622*/ 	.byte	0x05
	.zero		1


	//   ....[83]....
        /*0624*/ 	.word	0x000056d0
        /*0628*/ 	.word	0x00000000
        /*062c*/ 	.word	0x00000000
        /*0630*/ 	.short	0x010a
        /*0632*/ 	.byte	0xff
	.zero		1


	//   ....[84]....
        /*0634*/ 	.word	0x00005a20
        /*0638*/ 	.word	0x00000000
        /*063c*/ 	.word	0x000000a0
        /*0640*/ 	.short	0x010a
        /*0642*/ 	.byte	0xff
	.zero		1


	//   ....[85]....
        /*0644*/ 	.word	0x00005af0
        /*0648*/ 	.word	0x00000000
        /*064c*/ 	.word	0x00000000
        /*0650*/ 	.short	0x0101
        /*0652*/ 	.byte	0xff
	.zero		1


	//   ....[86]....
        /*0654*/ 	.word	0x000066a0
        /*0658*/ 	.word	0x00000002
        /*065c*/ 	.word	0x00000060
        /*0660*/ 	.short	0x010a
        /*0662*/ 	.byte	0xff
	.zero		1


	//   ....[87]....
        /*0664*/ 	.word	0x000066d0
        /*0668*/ 	.word	0x0000001b
        /*066c*/ 	.word	0x000000c0
        /*0670*/ 	.short	0x010a
        /*0672*/ 	.byte	0xff
	.zero		1


	//   ....[88]....
        /*0674*/ 	.word	0x000067c0
        /*0678*/ 	.word	0x00000002
        /*067c*/ 	.word	0x00000060
        /*0680*/ 	.short	0x010a
        /*0682*/ 	.byte	0xff
	.zero		1


	//   ....[89]....
        /*0684*/ 	.word	0x00006950
        /*0688*/ 	.word	0x0000001b
        /*068c*/ 	.word	0x000000c0
        /*0690*/ 	.short	0x010a
        /*0692*/ 	.byte	0xff
	.zero		1


	//   ....[90]....
        /*0694*/ 	.word	0x00007120
        /*0698*/ 	.word	0x00000000
        /*069c*/ 	.word	0x00000000
        /*06a0*/ 	.short	0x0101
        /*06a2*/ 	.byte	0xff
	.zero		1


	//   ....[91]....
        /*06a4*/ 	.word	0x00007130
        /*06a8*/ 	.word	0x00000002
        /*06ac*/ 	.word	0x00000060
        /*06b0*/ 	.short	0x010a
        /*06b2*/ 	.byte	0xff
	.zero		1


	//   ....[92]....
        /*06b4*/ 	.word	0x000071f0
        /*06b8*/ 	.word	0x00000002
        /*06bc*/ 	.word	0x00000060
        /*06c0*/ 	.short	0x010a
        /*06c2*/ 	.byte	0xff
	.zero		1


	//   ....[93]....
        /*06c4*/ 	.word	0x00007590
        /*06c8*/ 	.word	0x000000ff
        /*06cc*/ 	.word	0x00000000
        /*06d0*/ 	.short	0x0101
        /*06d2*/ 	.byte	0x04
	.zero		1


	//   ....[94]....
        /*06d4*/ 	.word	0x00007af0
        /*06d8*/ 	.word	0x00000000
        /*06dc*/ 	.word	0x00000000
        /*06e0*/ 	.short	0x0101
        /*06e2*/ 	.byte	0xff
	.zero		1


	//   ....[95]....
        /*06e4*/ 	.word	0x00007db0
        /*06e8*/ 	.word	0x000000ff
        /*06ec*/ 	.word	0x00000000
        /*06f0*/ 	.short	0x0101
        /*06f2*/ 	.byte	0x06
	.zero		1


	//   ....[96]....
        /*06f4*/ 	.word	0x00007dd0
        /*06f8*/ 	.word	0x00000000
        /*06fc*/ 	.word	0x00000110
        /*0700*/ 	.short	0x010a
        /*0702*/ 	.byte	0xff
	.zero		1


	//   ....[97]....
        /*0704*/ 	.word	0x00007e30
        /*0708*/ 	.word	0x00000000
        /*070c*/ 	.word	0x00000030
        /*0710*/ 	.short	0x010a
        /*0712*/ 	.byte	0xff
	.zero		1


	//   ....[98]....
        /*0714*/ 	.word	0x00007e90
        /*0718*/ 	.word	0x00000000
        /*071c*/ 	.word	0x00000030
        /*0720*/ 	.short	0x010a
        /*0722*/ 	.byte	0xff
	.zero		1


	//   ....[99]....
        /*0724*/ 	.word	0x00007ee0
        /*0728*/ 	.word	0x00000003
        /*072c*/ 	.word	0x000000a0
        /*0730*/ 	.short	0x010a
        /*0732*/ 	.byte	0xff
	.zero		1


	//   ....[100]....
        /*0734*/ 	.word	0x00007f40
        /*0738*/ 	.word	0x00000000
        /*073c*/ 	.word	0x00000000
        /*0740*/ 	.short	0x010a
        /*0742*/ 	.byte	0xff
	.zero		1


	//   ....[101]....
        /*0744*/ 	.word	0x00007fa0
        /*0748*/ 	.word	0x00000000
        /*074c*/ 	.word	0x00000000
        /*0750*/ 	.short	0x010a
        /*0752*/ 	.byte	0xff
	.zero		1


	//   ....[102]....
        /*0754*/ 	.word	0x00008000
        /*0758*/ 	.word	0x00000000
        /*075c*/ 	.word	0x00000000
        /*0760*/ 	.short	0x010a
        /*0762*/ 	.byte	0xff
	.zero		1


	//   ....[103]....
        /*0764*/ 	.word	0x00008060
        /*0768*/ 	.word	0x00000000
        /*076c*/ 	.word	0x00000000
        /*0770*/ 	.short	0x010a
        /*0772*/ 	.byte	0xff
	.zero		1


	//   ....[104]....
        /*0774*/ 	.word	0x000080c0
        /*0778*/ 	.word	0x00000000
        /*077c*/ 	.word	0x00000000
        /*0780*/ 	.short	0x010a
        /*0782*/ 	.byte	0xff
	.zero		1


	//   ....[105]....
        /*0784*/ 	.word	0x00008110
        /*0788*/ 	.word	0x00000002
        /*078c*/ 	.word	0x00000100
        /*0790*/ 	.short	0x010a
        /*0792*/ 	.byte	0xff
	.zero		1


	//   ....[106]....
        /*0794*/ 	.word	0x00008170
        /*0798*/ 	.word	0x00000002
        /*079c*/ 	.word	0x000000b0
        /*07a0*/ 	.short	0x010a
        /*07a2*/ 	.byte	0xff
	.zero		1


	//   ....[107]....
        /*07a4*/ 	.word	0x000081c0
        /*07a8*/ 	.word	0x00000002
        /*07ac*/ 	.word	0x000000a0
        /*07b0*/ 	.short	0x010a
        /*07b2*/ 	.byte	0xff
	.zero		1


	//   ....[108]....
        /*07b4*/ 	.word	0x00008220
        /*07b8*/ 	.word	0x00000000
        /*07bc*/ 	.word	0x000000b0
        /*07c0*/ 	.short	0x010a
        /*07c2*/ 	.byte	0xff
	.zero		1


	//   ....[109]....
        /*07c4*/ 	.word	0x00008270
        /*07c8*/ 	.word	0x00000000
        /*07cc*/ 	.word	0x000000a0
        /*07d0*/ 	.short	0x010a
        /*07d2*/ 	.byte	0xff
	.zero		1


	//   ....[110]....
        /*07d4*/ 	.word	0x000082d0
        /*07d8*/ 	.word	0x00000002
        /*07dc*/ 	.word	0x000000e0
        /*07e0*/ 	.short	0x010a
        /*07e2*/ 	.byte	0xff
	.zero		1


	//   ....[111]....
        /*07e4*/ 	.word	0x00008330
        /*07e8*/ 	.word	0x00000000
        /*07ec*/ 	.word	0x00000000
        /*07f0*/ 	.short	0x010a
        /*07f2*/ 	.byte	0xff
	.zero		1


	//   ....[112]....
        /*07f4*/ 	.word	0x00008390
        /*07f8*/ 	.word	0x00000000
        /*07fc*/ 	.word	0x00000000
        /*0800*/ 	.short	0x010a
        /*0802*/ 	.byte	0xff
	.zero		1


	//   ....[113]....
        /*0804*/ 	.word	0x000083f0
        /*0808*/ 	.word	0x00000000
        /*080c*/ 	.word	0x00000000
        /*0810*/ 	.short	0x010a
        /*0812*/ 	.byte	0xff
	.zero		1


	//   ....[114]....
        /*0814*/ 	.word	0x00008450
        /*0818*/ 	.word	0x00000000
        /*081c*/ 	.word	0x00000000
        /*0820*/ 	.short	0x010a
        /*0822*/ 	.byte	0xff
	.zero		1


	//   ....[115]....
        /*0824*/ 	.word	0x000084b0
        /*0828*/ 	.word	0x00000000
        /*082c*/ 	.word	0x00000000
        /*0830*/ 	.short	0x010a
        /*0832*/ 	.byte	0xff
	.zero		1


	//   ....[116]....
        /*0834*/ 	.word	0x00008500
        /*0838*/ 	.word	0x0000000c
        /*083c*/ 	.word	0x000000a0
        /*0840*/ 	.short	0x010a
        /*0842*/ 	.byte	0xff
	.zero		1


	//   ....[117]....
        /*0844*/ 	.word	0x00008560
        /*0848*/ 	.word	0x00000000
        /*084c*/ 	.word	0x00000098
        /*0850*/ 	.short	0x010a
        /*0852*/ 	.byte	0xff
	.zero		1


	//   ....[118]....
        /*0854*/ 	.word	0x000085c0
        /*0858*/ 	.word	0x00000000
        /*085c*/ 	.word	0x00000078
        /*0860*/ 	.short	0x010a
        /*0862*/ 	.byte	0xff
	.zero		1


	//   ....[119]....
        /*0864*/ 	.word	0x00008620
        /*0868*/ 	.word	0x00000006
        /*086c*/ 	.word	0x00000078
        /*0870*/ 	.short	0x010a
        /*0872*/ 	.byte	0xff
	.zero		1


	//   ....[120]....
        /*0874*/ 	.word	0x00008680
        /*0878*/ 	.word	0x00000000
        /*087c*/ 	.word	0x00000000
        /*0880*/ 	.short	0x010a
        /*0882*/ 	.byte	0xff
	.zero		1


	//   ....[121]....
        /*0884*/ 	.word	0x000086e0
        /*0888*/ 	.word	0x00000000
        /*088c*/ 	.word	0x00000000
        /*0890*/ 	.short	0x010a
        /*0892*/ 	.byte	0xff
	.zero		1


	//   ....[122]....
        /*0894*/ 	.word	0x00008730
        /*0898*/ 	.word	0x00000000
        /*089c*/ 	.word	0x000000a0
        /*08a0*/ 	.short	0x010a
        /*08a2*/ 	.byte	0xff
	.zero		1


	//   ....[123]....
        /*08a4*/ 	.word	0x00008780
        /*08a8*/ 	.word	0x00000002
        /*08ac*/ 	.word	0x00000060
        /*08b0*/ 	.short	0x010a
        /*08b2*/ 	.byte	0xff
	.zero		1


	//   ....[124]....
        /*08b4*/ 	.word	0x000087d0
        /*08b8*/ 	.word	0x0000001b
        /*08bc*/ 	.word	0x000000c0
        /*08c0*/ 	.short	0x010a
        /*08c2*/ 	.byte	0xff
	.zero		1


	//   ....[125]....
        /*08c4*/ 	.word	0x00008820
        /*08c8*/ 	.word	0x00000002
        /*08cc*/ 	.word	0x00000060
        /*08d0*/ 	.short	0x010a
        /*08d2*/ 	.byte	0xff
	.zero		1


	//----- nvinfo : EIATTR_NUM_MBARRIERS
	.align		4
.L_47:
        /*08d4*/ 	.byte	0x03, 0x38
        /*08d6*/ 	.short	0x0024


	//----- nvinfo : EIATTR_EXIT_INSTR_OFFSETS
	.align		4
        /*08d8*/ 	.byte	0x04, 0x1c
        /*08da*/ 	.short	(.L_49 - .L_48)


	//   ....[0]....
.L_48:
        /*08dc*/ 	.word	0x000030b0


	//   ....[1]....
        /*08e0*/ 	.word	0x000035a0


	//   ....[2]....
        /*08e4*/ 	.word	0x00003600


	//   ....[3]....
        /*08e8*/ 	.word	0x00004730


	//   ....[4]....
        /*08ec*/ 	.word	0x00005700


	//   ....[5]....
        /*08f0*/ 	.word	0x00005740


	//   ....[6]....
        /*08f4*/ 	.word	0x00007cb0


	//   ....[7]....
        /*08f8*/ 	.word	0x00007d20


	//   ....[8]....
        /*08fc*/ 	.word	0x00007d50


	//   ....[9]....
        /*0900*/ 	.word	0x00007dc0


	//----- nvinfo : EIATTR_MAX_THREADS
	.align		4
.L_49:
        /*0904*/ 	.byte	0x04, 0x05
        /*0906*/ 	.short	(.L_51 - .L_50)
.L_50:
        /*0908*/ 	.word	0x00000100
        /*090c*/ 	.word	0x00000001
        /*0910*/ 	.word	0x00000001


	//----- nvinfo : EIATTR_CRS_STACK_SIZE
	.align		4
.L_51:
        /*0914*/ 	.byte	0x04, 0x1e
        /*0916*/ 	.short	(.L_53 - .L_52)
.L_52:
        /*0918*/ 	.word	0x00000000


	//----- nvinfo : EIATTR_CBANK_PARAM_SIZE
	.align		4
.L_53:
        /*091c*/ 	.byte	0x03, 0x19
        /*091e*/ 	.short	0x0800


	//----- nvinfo : EIATTR_PARAM_CBANK
	.align		4
        /*0920*/ 	.byte	0x04, 0x0a
        /*0922*/ 	.short	(.L_55 - .L_54)
	.align		4
.L_54:
        /*0924*/ 	.word	index@(.nv.constant0._ZN7cutlass13device_kernelINS_4gemm6kernel13GemmUniversalIN4cute5tupleIJiiiiEEENS1_10collective13CollectiveMmaINS1_35MainloopSm100TmaUmmaWarpSpecializedILi6ELi2ELi4ENS5_IJNS4_1CILi4EEESB_NSA_ILi1EEEEEEEENS5_IJNSA_ILi64EEESF_NSA_ILi128EEEEEENS_10bfloat16_tENS5_IJlSC_lEEESI_SJ_NS4_8TiledMMAINS4_8MMA_AtomIJNS4_20SM100_MMA_F16BF16_SSISI_SI_fLi64ELi64ELNS4_4UMMA5MajorE0ELSO_0ELNSN_7ScaleInE0ELSP_0EEEEEENS4_6LayoutINS5_IJSC_SC_SC_EEENS5_IJNSA_ILi0EEESU_SU_EEEEENS5_IJNS4_10UnderscoreESX_SX_EEEEENS4_23SM90_TMA_LOAD_MULTICASTENS4_14ComposedLayoutINS4_7SwizzleILi3ELi4ELi3EEENS4_18smem_ptr_flag_bitsILi16EEENSS_INS5_IJNSA_ILi8EEESF_EEENS5_IJSF_SC_EEEEEEEvNS4_8identityES10_S1A_vS1B_EENS_8epilogue10collective18CollectiveEpilogueINS1D_23Sm100TmaWarpSpecializedILi3ELi2ELi16ELb1ELb0EEEJSH_NS5_IJNSS_ISF_SC_EENSS_INSA_ILi32EEESC_EEEEESI_SJ_SI_SJ_NS1D_6fusion15FusionCallbacksIS1H_NS1M_17LinearCombinationISI_fSI_fLNS_15FloatRoundStyleE2EEESH_S1L_JEEENS4_5SM1004TMEM4LOAD26SM100_TMEM_LOAD_16dp256b4xENS4_13SM90_TMA_LOADENS11_INS12_ILi2ELi4ELi3EEES15_NSS_INS5_IJS16_S1J_EEENS5_IJS1J_SC_EEEEEEENS4_17SM75_U32x4_LDSM_NENS4_14SM90_TMA_STOREES21_NS4_17SM90_U32x4_STSM_NENS4_39AutoVectorizingCopyWithAssumedAlignmentILi128EEEEEEvvEEEEvNT_6ParamsE)
        /*0928*/ 	.short	0x0380
        /*092a*/ 	.short	0x0800


	//----- nvinfo : EIATTR_SW_WAR
	.align		4
.L_55:
        /*092c*/ 	.byte	0x04, 0x36
        /*092e*/ 	.short	(.L_57 - .L_56)
.L_56:
        /*0930*/ 	.word	0x00000008
.L_57:


//--------------------- .nv.callgraph             --------------------------
	.section	.nv.callgraph,"",@"SHT_CUDA_CALLGRAPH"
	.align	4
	.sectionentsize	8
	.align		4
        /*0000*/ 	.word	0x00000000
	.align		4
        /*0004*/ 	.word	0xffffffff
	.align		4
        /*0008*/ 	.word	index@(_ZN7cutlass13device_kernelINS_4gemm6kernel13GemmUniversalIN4cute5tupleIJiiiiEEENS1_10collective13CollectiveMmaINS1_35MainloopSm100TmaUmmaWarpSpecializedILi6ELi2ELi4ENS5_IJNS4_1CILi4EEESB_NSA_ILi1EEEEEEEENS5_IJNSA_ILi64EEESF_NSA_ILi128EEEEEENS_10bfloat16_tENS5_IJlSC_lEEESI_SJ_NS4_8TiledMMAINS4_8MMA_AtomIJNS4_20SM100_MMA_F16BF16_SSISI_SI_fLi64ELi64ELNS4_4UMMA5MajorE0ELSO_0ELNSN_7ScaleInE0ELSP_0EEEEEENS4_6LayoutINS5_IJSC_SC_SC_EEENS5_IJNSA_ILi0EEESU_SU_EEEEENS5_IJNS4_10UnderscoreESX_SX_EEEEENS4_23SM90_TMA_LOAD_MULTICASTENS4_14ComposedLayoutINS4_7SwizzleILi3ELi4ELi3EEENS4_18smem_ptr_flag_bitsILi16EEENSS_INS5_IJNSA_ILi8EEESF_EEENS5_IJSF_SC_EEEEEEEvNS4_8identityES10_S1A_vS1B_EENS_8epilogue10collective18CollectiveEpilogueINS1D_23Sm100TmaWarpSpecializedILi3ELi2ELi16ELb1ELb0EEEJSH_NS5_IJNSS_ISF_SC_EENSS_INSA_ILi32EEESC_EEEEESI_SJ_SI_SJ_NS1D_6fusion15FusionCallbacksIS1H_NS1M_17LinearCombinationISI_fSI_fLNS_15FloatRoundStyleE2EEESH_S1L_JEEENS4_5SM1004TMEM4LOAD26SM100_TMEM_LOAD_16dp256b4xENS4_13SM90_TMA_LOADENS11_INS12_ILi2ELi4ELi3EEES15_NSS_INS5_IJS16_S1J_EEENS5_IJS1J_SC_EEEEEEENS4_17SM75_U32x4_LDSM_NENS4_14SM90_TMA_STOREES21_NS4_17SM90_U32x4_STSM_NENS4_39AutoVectorizingCopyWithAssumedAlignmentILi128EEEEEEvvEEEEvNT_6ParamsE)
	.align		4
        /*000c*/ 	.word	index@(__assertfail)
	.align		4
        /*0010*/ 	.word	0x00000000
	.align		4
        /*0014*/ 	.word	0xfffffffe
	.align		4
        /*0018*/ 	.word	0x00000000
	.align		4
        /*001c*/ 	.word	0xfffffffd
	.align		4
        /*0020*/ 	.word	0x00000000
	.align		4
        /*0024*/ 	.word	0xfffffffc


//--------------------- .nv.constant4             --------------------------
	.section	.nv.constant4,"a",@progbits
	.align	8
	.align		8
.nv.constant4:
        /*0000*/ 	.dword	__assertfail
	.align		8
        /*0008*/ 	.dword	__unnamed_1
	.align		8
        /*0010*/ 	.dword	__unnamed_2
	.align		8
        /*0018*/ 	.dword	_ZN40_INTERNAL_71c3dfbd_4_k_cu_615e5ae4_298014cuda3std3__45__cpo5beginE
	.align		8
        /*0020*/ 	.dword	_ZN40_INTERNAL_71c3dfbd_4_k_cu_615e5ae4_298014cuda3std3__45__cpo3endE
	.align		8
        /*0028*/ 	.dword	_ZN40_INTERNAL_71c3dfbd_4_k_cu_615e5ae4_298014cuda3std3__45__cpo6cbeginE
	.align		8
        /*0030*/ 	.dword	_ZN40_INTERNAL_71c3dfbd_4_k_cu_615e5ae4_298014cuda3std3__45__cpo4cendE
	.align		8
        /*0038*/ 	.dword	_ZN40_INTERNAL_71c3dfbd_4_k_cu_615e5ae4_298014cuda3std3__442_GLOBAL__N__71c3dfbd_4_k_cu_615e5ae4_298016ignoreE
	.align		8
        /*0040*/ 	.dword	_ZN40_INTERNAL_71c3dfbd_4_k_cu_615e5ae4_298014cuda3std3__419piecewise_constructE
	.align		8
        /*0048*/ 	.dword	_ZN40_INTERNAL_71c3dfbd_4_k_cu_615e5ae4_298014cuda3std3__48in_placeE
	.align		8
        /*0050*/ 	.dword	_ZN40_INTERNAL_71c3dfbd_4_k_cu_615e5ae4_298014cuda3std6ranges3__45__cpo4swapE
	.align		8
        /*0058*/ 	.dword	_ZN40_INTERNAL_71c3dfbd_4_k_cu_615e5ae4_298014cuda3std6ranges3__45__cpo9iter_moveE
	.align		8
        /*0060*/ 	.dword	_ZN40_INTERNAL_71c3dfbd_4_k_cu_615e5ae4_298014cute7productE
	.align		8
        /*0068*/ 	.dword	_ZN40_INTERNAL_71c3dfbd_4_k_cu_615e5ae4_298014cute1_E
	.align		8
        /*0070*/ 	.dword	$str$25
	.align		8
        /*0078*/ 	.dword	$str$26
	.align		8
        /*0080*/ 	.dword	$str$27
	.align		8
        /*0088*/ 	.dword	$str$28


//--------------------- .text._ZN7cutlass13device_kernelINS_4gemm6kernel13GemmUniversalIN4cute5tupleIJiiiiEEENS1_10collective13CollectiveMmaINS1_35MainloopSm100TmaUmmaWarpSpecializedILi6ELi2ELi4ENS5_IJNS4_1CILi4EEESB_NSA_ILi1EEEEEEEENS5_IJNSA_ILi64EEESF_NSA_ILi128EEEEEENS_10bfloat16_tENS5_IJlSC_lEEESI_SJ_NS4_8TiledMMAINS4_8MMA_AtomIJNS4_20SM100_MMA_F16BF16_SSISI_SI_fLi64ELi64ELNS4_4UMMA5MajorE0ELSO_0ELNSN_7ScaleInE0ELSP_0EEEEEENS4_6LayoutINS5_IJSC_SC_SC_EEENS5_IJNSA_ILi0EEESU_SU_EEEEENS5_IJNS4_10UnderscoreESX_SX_EEEEENS4_23SM90_TMA_LOAD_MULTICASTENS4_14ComposedLayoutINS4_7SwizzleILi3ELi4ELi3EEENS4_18smem_ptr_flag_bitsILi16EEENSS_INS5_IJNSA_ILi8EEESF_EEENS5_IJSF_SC_EEEEEEEvNS4_8identityES10_S1A_vS1B_EENS_8epilogue10collective18CollectiveEpilogueINS1D_23Sm100TmaWarpSpecializedILi3ELi2ELi16ELb1ELb0EEEJSH_NS5_IJNSS_ISF_SC_EENSS_INSA_ILi32EEESC_EEEEESI_SJ_SI_SJ_NS1D_6fusion15FusionCallbacksIS1H_NS1M_17LinearCombinationISI_fSI_fLNS_15FloatRoundStyleE2EEESH_S1L_JEEENS4_5SM1004TMEM4LOAD26SM100_TMEM_LOAD_16dp256b4xENS4_13SM90_TMA_LOADENS11_INS12_ILi2ELi4ELi3EEES15_NSS_INS5_IJS16_S1J_EEENS5_IJS1J_SC_EEEEEEENS4_17SM75_U32x4_LDSM_NENS4_14SM90_TMA_STOREES21_NS4_17SM90_U32x4_STSM_NENS4_39AutoVectorizingCopyWithAssumedAlignmentILi128EEEEEEvvEEEEvNT_6ParamsE --------------------------
	.section	.text._ZN7cutlass13device_kernelINS_4gemm6kernel13GemmUniversalIN4cute5tupleIJiiiiEEENS1_10collective13CollectiveMmaINS1_35MainloopSm100TmaUmmaWarpSpecializedILi6ELi2ELi4ENS5_IJNS4_1CILi4EEESB_NSA_ILi1EEEEEEEENS5_IJNSA_ILi64EEESF_NSA_ILi128EEEEEENS_10bfloat16_tENS5_IJlSC_lEEESI_SJ_NS4_8TiledMMAINS4_8MMA_AtomIJNS4_20SM100_MMA_F16BF16_SSISI_SI_fLi64ELi64ELNS4_4UMMA5MajorE0ELSO_0ELNSN_7ScaleInE0ELSP_0EEEEEENS4_6LayoutINS5_IJSC_SC_SC_EEENS5_IJNSA_ILi0EEESU_SU_EEEEENS5_IJNS4_10UnderscoreESX_SX_EEEEENS4_23SM90_TMA_LOAD_MULTICASTENS4_14ComposedLayoutINS4_7SwizzleILi3ELi4ELi3EEENS4_18smem_ptr_flag_bitsILi16EEENSS_INS5_IJNSA_ILi8EEESF_EEENS5_IJSF_SC_EEEEEEEvNS4_8identityES10_S1A_vS1B_EENS_8epilogue10collective18CollectiveEpilogueINS1D_23Sm100TmaWarpSpecializedILi3ELi2ELi16ELb1ELb0EEEJSH_NS5_IJNSS_ISF_SC_EENSS_INSA_ILi32EEESC_EEEEESI_SJ_SI_SJ_NS1D_6fusion15FusionCallbacksIS1H_NS1M_17LinearCombinationISI_fSI_fLNS_15FloatRoundStyleE2EEESH_S1L_JEEENS4_5SM1004TMEM4LOAD26SM100_TMEM_LOAD_16dp256b4xENS4_13SM90_TMA_LOADENS11_INS12_ILi2ELi4ELi3EEES15_NSS_INS5_IJS16_S1J_EEENS5_IJS1J_SC_EEEEEEENS4_17SM75_U32x4_LDSM_NENS4_14SM90_TMA_STOREES21_NS4_17SM90_U32x4_STSM_NENS4_39AutoVectorizingCopyWithAssumedAlignmentILi128EEEEEEvvEEEEvNT_6ParamsE,"ax",@progbits
	.align	128
.text._ZN7cutlass13device_kernelINS_4gemm6kernel13GemmUniversalIN4cute5tupleIJiiiiEEENS1_10collective13CollectiveMmaINS1_35MainloopSm100TmaUmmaWarpSpecializedILi6ELi2ELi4ENS5_IJNS4_1CILi4EEESB_NSA_ILi1EEEEEEEENS5_IJNSA_ILi64EEESF_NSA_ILi128EEEEEENS_10bfloat16_tENS5_IJlSC_lEEESI_SJ_NS4_8TiledMMAINS4_8MMA_AtomIJNS4_20SM100_MMA_F16BF16_SSISI_SI_fLi64ELi64ELNS4_4UMMA5MajorE0ELSO_0ELNSN_7ScaleInE0ELSP_0EEEEEENS4_6LayoutINS5_IJSC_SC_SC_EEENS5_IJNSA_ILi0EEESU_SU_EEEEENS5_IJNS4_10UnderscoreESX_SX_EEEEENS4_23SM90_TMA_LOAD_MULTICASTENS4_14ComposedLayoutINS4_7SwizzleILi3ELi4ELi3EEENS4_18smem_ptr_flag_bitsILi16EEENSS_INS5_IJNSA_ILi8EEESF_EEENS5_IJSF_SC_EEEEEEEvNS4_8identityES10_S1A_vS1B_EENS_8epilogue10collective18CollectiveEpilogueINS1D_23Sm100TmaWarpSpecializedILi3ELi2ELi16ELb1ELb0EEEJSH_NS5_IJNSS_ISF_SC_EENSS_INSA_ILi32EEESC_EEEEESI_SJ_SI_SJ_NS1D_6fusion15FusionCallbacksIS1H_NS1M_17LinearCombinationISI_fSI_fLNS_15FloatRoundStyleE2EEESH_S1L_JEEENS4_5SM1004TMEM4LOAD26SM100_TMEM_LOAD_16dp256b4xENS4_13SM90_TMA_LOADENS11_INS12_ILi2ELi4ELi3EEES15_NSS_INS5_IJS16_S1J_EEENS5_IJS1J_SC_EEEEEEENS4_17SM75_U32x4_LDSM_NENS4_14SM90_TMA_STOREES21_NS4_17SM90_U32x4_STSM_NENS4_39AutoVectorizingCopyWithAssumedAlignmentILi128EEEEEEvvEEEEvNT_6ParamsE:
        .type           _ZN7cutlass13device_kernelINS_4gemm6kernel13GemmUniversalIN4cute5tupleIJiiiiEEENS1_10collective13CollectiveMmaINS1_35MainloopSm100TmaUmmaWarpSpecializedILi6ELi2ELi4ENS5_IJNS4_1CILi4EEESB_NSA_ILi1EEEEEEEENS5_IJNSA_ILi64EEESF_NSA_ILi128EEEEEENS_10bfloat16_tENS5_IJlSC_lEEESI_SJ_NS4_8TiledMMAINS4_8MMA_AtomIJNS4_20SM100_MMA_F16BF16_SSISI_SI_fLi64ELi64ELNS4_4UMMA5MajorE0ELSO_0ELNSN_7ScaleInE0ELSP_0EEEEEENS4_6LayoutINS5_IJSC_SC_SC_EEENS5_IJNSA_ILi0EEESU_SU_EEEEENS5_IJNS4_10UnderscoreESX_SX_EEEEENS4_23SM90_TMA_LOAD_MULTICASTENS4_14ComposedLayoutINS4_7SwizzleILi3ELi4ELi3EEENS4_18smem_ptr_flag_bitsILi16EEENSS_INS5_IJNSA_ILi8EEESF_EEENS5_IJSF_SC_EEEEEEEvNS4_8identityES10_S1A_vS1B_EENS_8epilogue10collective18CollectiveEpilogueINS1D_23Sm100TmaWarpSpecializedILi3ELi2ELi16ELb1ELb0EEEJSH_NS5_IJNSS_ISF_SC_EENSS_INSA_ILi32EEESC_EEEEESI_SJ_SI_SJ_NS1D_6fusion15FusionCallbacksIS1H_NS1M_17LinearCombinationISI_fSI_fLNS_15FloatRoundStyleE2EEESH_S1L_JEEENS4_5SM1004TMEM4LOAD26SM100_TMEM_LOAD_16dp256b4xENS4_13SM90_TMA_LOADENS11_INS12_ILi2ELi4ELi3EEES15_NSS_INS5_IJS16_S1J_EEENS5_IJS1J_SC_EEEEEEENS4_17SM75_U32x4_LDSM_NENS4_14SM90_TMA_STOREES21_NS4_17SM90_U32x4_STSM_NENS4_39AutoVectorizingCopyWithAssumedAlignmentILi128EEEEEEvvEEEEvNT_6ParamsE,@function
        .size           _ZN7cutlass13device_kernelINS_4gemm6kernel13GemmUniversalIN4cute5tupleIJiiiiEEENS1_10collective13CollectiveMmaINS1_35MainloopSm100TmaUmmaWarpSpecializedILi6ELi2ELi4ENS5_IJNS4_1CILi4EEESB_NSA_ILi1EEEEEEEENS5_IJNSA_ILi64EEESF_NSA_ILi128EEEEEENS_10bfloat16_tENS5_IJlSC_lEEESI_SJ_NS4_8TiledMMAINS4_8MMA_AtomIJNS4_20SM100_MMA_F16BF16_SSISI_SI_fLi64ELi64ELNS4_4UMMA5MajorE0ELSO_0ELNSN_7ScaleInE0ELSP_0EEEEEENS4_6LayoutINS5_IJSC_SC_SC_EEENS5_IJNSA_ILi0EEESU_SU_EEEEENS5_IJNS4_10UnderscoreESX_SX_EEEEENS4_23SM90_TMA_LOAD_MULTICASTENS4_14ComposedLayoutINS4_7SwizzleILi3ELi4ELi3EEENS4_18smem_ptr_flag_bitsILi16EEENSS_INS5_IJNSA_ILi8EEESF_EEENS5_IJSF_SC_EEEEEEEvNS4_8identityES10_S1A_vS1B_EENS_8epilogue10collective18CollectiveEpilogueINS1D_23Sm100TmaWarpSpecializedILi3ELi2ELi16ELb1ELb0EEEJSH_NS5_IJNSS_ISF_SC_EENSS_INSA_ILi32EEESC_EEEEESI_SJ_SI_SJ_NS1D_6fusion15FusionCallbacksIS1H_NS1M_17LinearCombinationISI_fSI_fLNS_15FloatRoundStyleE2EEESH_S1L_JEEENS4_5SM1004TMEM4LOAD26SM100_TMEM_LOAD_16dp256b4xENS4_13SM90_TMA_LOADENS11_INS12_ILi2ELi4ELi3EEES15_NSS_INS5_IJS16_S1J_EEENS5_IJS1J_SC_EEEEEEENS4_17SM75_U32x4_LDSM_NENS4_14SM90_TMA_STOREES21_NS4_17SM90_U32x4_STSM_NENS4_39AutoVectorizingCopyWithAssumedAlignmentILi128EEEEEEvvEEEEvNT_6ParamsE,(.L_x_171 - _ZN7cutlass13device_kernelINS_4gemm6kernel13GemmUniversalIN4cute5tupleIJiiiiEEENS1_10collective13CollectiveMmaINS1_35MainloopSm100TmaUmmaWarpSpecializedILi6ELi2ELi4ENS5_IJNS4_1CILi4EEESB_NSA_ILi1EEEEEEEENS5_IJNSA_ILi64EEESF_NSA_ILi128EEEEEENS_10bfloat16_tENS5_IJlSC_lEEESI_SJ_NS4_8TiledMMAINS4_8MMA_AtomIJNS4_20SM100_MMA_F16BF16_SSISI_SI_fLi64ELi64ELNS4_4UMMA5MajorE0ELSO_0ELNSN_7ScaleInE0ELSP_0EEEEEENS4_6LayoutINS5_IJSC_SC_SC_EEENS5_IJNSA_ILi0EEESU_SU_EEEEENS5_IJNS4_10UnderscoreESX_SX_EEEEENS4_23SM90_TMA_LOAD_MULTICASTENS4_14ComposedLayoutINS4_7SwizzleILi3ELi4ELi3EEENS4_18smem_ptr_flag_bitsILi16EEENSS_INS5_IJNSA_ILi8EEESF_EEENS5_IJSF_SC_EEEEEEEvNS4_8identityES10_S1A_vS1B_EENS_8epilogue10collective18CollectiveEpilogueINS1D_23Sm100TmaWarpSpecializedILi3ELi2ELi16ELb1ELb0EEEJSH_NS5_IJNSS_ISF_SC_EENSS_INSA_ILi32EEESC_EEEEESI_SJ_SI_SJ_NS1D_6fusion15FusionCallbacksIS1H_NS1M_17LinearCombinationISI_fSI_fLNS_15FloatRoundStyleE2EEESH_S1L_JEEENS4_5SM1004TMEM4LOAD26SM100_TMEM_LOAD_16dp256b4xENS4_13SM90_TMA_LOADENS11_INS12_ILi2ELi4ELi3EEES15_NSS_INS5_IJS16_S1J_EEENS5_IJS1J_SC_EEEEEEENS4_17SM75_U32x4_LDSM_NENS4_14SM90_TMA_STOREES21_NS4_17SM90_U32x4_STSM_NENS4_39AutoVectorizingCopyWithAssumedAlignmentILi128EEEEEEvvEEEEvNT_6ParamsE)
        .other          _ZN7cutlass13device_kernelINS_4gemm6kernel13GemmUniversalIN4cute5tupleIJiiiiEEENS1_10collective13CollectiveMmaINS1_35MainloopSm100TmaUmmaWarpSpecializedILi6ELi2ELi4ENS5_IJNS4_1CILi4EEESB_NSA_ILi1EEEEEEEENS5_IJNSA_ILi64EEESF_NSA_ILi128EEEEEENS_10bfloat16_tENS5_IJlSC_lEEESI_SJ_NS4_8TiledMMAINS4_8MMA_AtomIJNS4_20SM100_MMA_F16BF16_SSISI_SI_fLi64ELi64ELNS4_4UMMA5MajorE0ELSO_0ELNSN_7ScaleInE0ELSP_0EEEEEENS4_6LayoutINS5_IJSC_SC_SC_EEENS5_IJNSA_ILi0EEESU_SU_EEEEENS5_IJNS4_10UnderscoreESX_SX_EEEEENS4_23SM90_TMA_LOAD_MULTICASTENS4_14ComposedLayoutINS4_7SwizzleILi3ELi4ELi3EEENS4_18smem_ptr_flag_bitsILi16EEENSS_INS5_IJNSA_ILi8EEESF_EEENS5_IJSF_SC_EEEEEEEvNS4_8identityES10_S1A_vS1B_EENS_8epilogue10collective18CollectiveEpilogueINS1D_23Sm100TmaWarpSpecializedILi3ELi2ELi16ELb1ELb0EEEJSH_NS5_IJNSS_ISF_SC_EENSS_INSA_ILi32EEESC_EEEEESI_SJ_SI_SJ_NS1D_6fusion15FusionCallbacksIS1H_NS1M_17LinearCombinationISI_fSI_fLNS_15FloatRoundStyleE2EEESH_S1L_JEEENS4_5SM1004TMEM4LOAD26SM100_TMEM_LOAD_16dp256b4xENS4_13SM90_TMA_LOADENS11_INS12_ILi2ELi4ELi3EEES15_NSS_INS5_IJS16_S1J_EEENS5_IJS1J_SC_EEEEEEENS4_17SM75_U32x4_LDSM_NENS4_14SM90_TMA_STOREES21_NS4_17SM90_U32x4_STSM_NENS4_39AutoVectorizingCopyWithAssumedAlignmentILi128EEEEEEvvEEEEvNT_6ParamsE,@"STO_CUDA_ENTRY STV_DEFAULT"
_ZN7cutlass13device_kernelINS_4gemm6kernel13GemmUniversalIN4cute5tupleIJiiiiEEENS1_10collective13CollectiveMmaINS1_35MainloopSm100TmaUmmaWarpSpecializedILi6ELi2ELi4ENS5_IJNS4_1CILi4EEESB_NSA_ILi1EEEEEEEENS5_IJNSA_ILi64EEESF_NSA_ILi128EEEEEENS_10bfloat16_tENS5_IJlSC_lEEESI_SJ_NS4_8TiledMMAINS4_8MMA_AtomIJNS4_20SM100_MMA_F16BF16_SSISI_SI_fLi64ELi64ELNS4_4UMMA5MajorE0ELSO_0ELNSN_7ScaleInE0ELSP_0EEEEEENS4_6LayoutINS5_IJSC_SC_SC_EEENS5_IJNSA_ILi0EEESU_SU_EEEEENS5_IJNS4_10UnderscoreESX_SX_EEEEENS4_23SM90_TMA_LOAD_MULTICASTENS4_14ComposedLayoutINS4_7SwizzleILi3ELi4ELi3EEENS4_18smem_ptr_flag_bitsILi16EEENSS_INS5_IJNSA_ILi8EEESF_EEENS5_IJSF_SC_EEEEEEEvNS4_8identityES10_S1A_vS1B_EENS_8epilogue10collective18CollectiveEpilogueINS1D_23Sm100TmaWarpSpecializedILi3ELi2ELi16ELb1ELb0EEEJSH_NS5_IJNSS_ISF_SC_EENSS_INSA_ILi32EEESC_EEEEESI_SJ_SI_SJ_NS1D_6fusion15FusionCallbacksIS1H_NS1M_17LinearCombinationISI_fSI_fLNS_15FloatRoundStyleE2EEESH_S1L_JEEENS4_5SM1004TMEM4LOAD26SM100_TMEM_LOAD_16dp256b4xENS4_13SM90_TMA_LOADENS11_INS12_ILi2ELi4ELi3EEES15_NSS_INS5_IJS16_S1J_EEENS5_IJS1J_SC_EEEEEEENS4_17SM75_U32x4_LDSM_NENS4_14SM90_TMA_STOREES21_NS4_17SM90_U32x4_STSM_NENS4_39AutoVectorizingCopyWithAssumedAlignmentILi128EEEEEEvvEEEEvNT_6ParamsE:
[----:B------:R-:W1:Y:S01]  /*0000*/  LDC R1, c[0x0][0x37c] ;  /* 0x0000df00ff017b82 */ /* 0x000e620000000800 */
[----:B------:R-:W2:Y:S01]  /*0010*/  S2R R58, SR_TID.X ;  /* 0x00000000003a7919 */ /* 0x000ea20000002100 */
[----:B------:R-:W3:Y:S01]  /*0020*/  LDCU.64 UR8, c[0x0][0x890] ;  /* 0x00011200ff0877ac */ /* 0x000ee20008000a00 */
[----:B------:R-:W-:Y:S02]  /*0030*/  PRMT R49, RZ, 0x7610, R49 ;  /* 0x00007610ff317816 */ /* 0x000fe40000000031 */
[----:B------:R-:W-:Y:S02]  /*0040*/  ELECT P4, URZ, PT ;  /* 0x0000000000ff782f */ /* 0x000fe40003880000 */
[----:B---3--:R-:W-:-:S04]  /*0050*/  ISETP.NE.U32.AND P0, PT, RZ, UR8, PT ;  /* 0x00000008ff007c0c */ /* 0x008fc8000bf05070 */
[----:B------:R-:W-:Y:S02]  /*0060*/  ISETP.NE.AND.EX P1, PT, RZ, UR9, PT, P0 ;  /* 0x00000009ff007c0c */ /* 0x000fe4000bf25300 */
[----:B--2---:R-:W-:-:S05]  /*0070*/  SHF.R.U32.HI R50, RZ, 0x5, R58 ;  /* 0x00000005ff327819 */ /* 0x004fca000001163a */
[----:B------:R-:W2:Y:S02]  /*0080*/  SHFL.IDX PT, R0, R50, RZ, 0x1f ;  /* 0x00001fff32007589 */ /* 0x000ea400000e0000 */
[----:B--2---:R-:W-:-:S04]  /*0090*/  R2UR UR22, R0 ;  /* 0x00000000001672ca */ /* 0x004fc800000e0000 */
[----:B-1----:R-:W-:Y:S05]  /*00a0*/  @P1 BRA `(.L_x_0) ;  /* 0x0000000000301947 */ /* 0x002fea0003800000 */
[----:B------:R-:W1:Y:S02]  /*00b0*/  LDCU.64 UR4, c[0x0][0x888] ;  /* 0x00011100ff0477ac */ /* 0x000e640008000a00 */
[----:B-1----:R-:W-:-:S04]  /*00c0*/  UISETP.NE.U32.AND UP0, UPT, UR4, URZ, UPT ;  /* 0x000000ff0400728c */ /* 0x002fc8000bf05070 */
[----:B------:R-:W-:-:S09]  /*00d0*/  UISETP.NE.AND.EX UP0, UPT, UR5, URZ, UPT, UP0 ;  /* 0x000000ff0500728c */ /* 0x000fd2000bf05300 */
[----:B------:R-:W-:Y:S05]  /*00e0*/  BRA.U !UP0, `(.L_x_1) ;  /* 0x0000000108147547 */ /* 0x000fea000b800000 */
[----:B------:R-:W1:Y:S01]  /*00f0*/  LDC.64 R26, c[0x0][0x888] ;  /* 0x00022200ff1a7b82 */ /* 0x000e620000000a00 */
[----:B------:R-:W1:Y:S02]  /*0100*/  LDCU.64 UR4, c[0x0][0x358] ;  /* 0x00006b00ff0477ac */ /* 0x000e640008000a00 */
[----:B-1----:R1:W5:Y:S01]  /*0110*/  LDG.E R26, desc[UR4][R26.64] ;  /* 0x000000041a1a7981 */ /* 0x002362000c1e1900 */
[----:B------:R-:W-:Y:S01]  /*0120*/  HFMA2 R49, -RZ, RZ, 0, 5.9604644775390625e-08 ;  /* 0x00000001ff317431 */ /* 0x000fe200000001ff */
[----:B------:R-:W-:Y:S05]  /*0130*/  BRA `(.L_x_0) ;  /* 0x00000000000c7947 */ /* 0x000fea0003800000 */
.L_x_1:
[----:B------:R-:W1:Y:S01]  /*0140*/  LDCU UR4, c[0x0][0x880] ;  /* 0x00011000ff0477ac */ /* 0x000e620008000800 */
[----:B------:R-:W-:Y:S01]  /*0150*/  HFMA2 R49, -RZ, RZ, 0, 5.9604644775390625e-08 ;  /* 0x00000001ff317431 */ /* 0x000fe200000001ff */
[----:B-1----:R-:W-:-:S07]  /*0160*/  MOV R26, UR4 ;  /* 0x00000004001a7c02 */ /* 0x002fce0008000f00 */
.L_x_0:
[----:B------:R-:W2:Y:S02]  /*0170*/  LDCU.64 UR4, c[0x0][0x8b0] ;  /* 0x00011600ff0477ac */ /* 0x000ea40008000a00 */
[----:B--2---:R-:W-:-:S04]  /*0180*/  UISETP.NE.U32.AND UP0, UPT, UR4, URZ, UPT ;  /* 0x000000ff0400728c */ /* 0x004fc8000bf05070 */
[----:B------:R-:W-:-:S09]  /*0190*/  UISETP.NE.AND.EX UP0, UPT, UR5, URZ, UPT, UP0 ;  /* 0x000000ff0500728c */ /* 0x000fd2000bf05300 */
[----:B------:R-:W-:Y:S05]  /*01a0*/  BRA.U UP0, `(.L_x_2) ;  /* 0x0000000100287547 */ /* 0x000fea000b800000 */
[----:B------:R-:W2:Y:S02]  /*01b0*/  LDCU.64 UR4, c[0x0][0x8a8] ;  /* 0x00011500ff0477ac */ /* 0x000ea40008000a00 */
[----:B--2---:R-:W-:-:S04]  /*01c0*/  UISETP.NE.U32.AND UP0, UPT, UR4, URZ, UPT ;  /* 0x000000ff0400728c */ /* 0x004fc8000bf05070 */
[----:B------:R-:W-:-:S09]  /*01d0*/  UISETP.NE.AND.EX UP0, UPT, UR5, URZ, UPT, UP0 ;  /* 0x000000ff0500728c */ /* 0x000fd2000bf05300 */
[----:B------:R-:W-:Y:S05]  /*01e0*/  BRA.U !UP0, `(.L_x_3) ;  /* 0x0000000108107547 */ /* 0x000fea000b800000 */
[----:B------:R-:W2:Y:S01]  /*01f0*/  LDC.64 R24, c[0x0][0x8a8] ;  /* 0x00022a00ff187b82 */ /* 0x000ea20000000a00 */
[----:B------:R-:W2:Y:S02]  /*0200*/  LDCU.64 UR4, c[0x0][0x358] ;  /* 0x00006b00ff0477ac */ /* 0x000ea40008000a00 */
[----:B--2---:R2:W5:Y:S01]  /*0210*/  LDG.E R24, desc[UR4][R24.64] ;  /* 0x0000000418187981 */ /* 0x004562000c1e1900 */
[----:B------:R-:W-:Y:S05]  /*0220*/  BRA `(.L_x_2) ;  /* 0x0000000000087947 */ /* 0x000fea0003800000 */
.L_x_3:
[----:B------:R-:W2:Y:S02]  /*0230*/  LDCU UR4, c[0x0][0x8a0] ;  /* 0x00011400ff0477ac */ /* 0x000ea40008000800 */
[----:B--2---:R-:W-:Y:S02]  /*0240*/  MOV R24, UR4 ;  /* 0x0000000400187c02 */ /* 0x004fe40008000f00 */
.L_x_2:
[----:B------:R-:W-:Y:S01]  /*0250*/  IMAD.U32 R0, RZ, RZ, UR22 ;  /* 0x00000016ff007e24 */ /* 0x000fe2000f8e00ff */
[----:B------:R-:W-:Y:S04]  /*0260*/  BSSY.RECONVERGENT B0, `(.L_x_4) ;  /* 0x000000c000007945 */ /* 0x000fe80003800200 */
[C---:B------:R-:W-:Y:S02]  /*0270*/  ISETP.NE.OR P2, PT, R0.reuse, 0x1, !P4 ;  /* 0x000000010000780c */ /* 0x040fe40006745670 */
[----:B------:R-:W-:-:S11]  /*0280*/  ISETP.NE.OR P1, PT, R0, 0x3, !P4 ;  /* 0x000000030000780c */ /* 0x000fd60006725670 */
[----:B------:R-:W-:Y:S05]  /*0290*/  @P2 BRA `(.L_x_5) ;  /* 0x0000000000202947 */ /* 0x000fea0003800000 */
[----:B------:R-:W3:Y:S02]  /*02a0*/  LDCU.64 UR4, c[0x0][0x348] ;  /* 0x00006900ff0477ac */ /* 0x000ee40008000a00 */
[----:B---3--:R-:W-:Y:S02]  /*02b0*/  UIADD3 UR6, UP1, UPT, UR4, 0x80, URZ ;  /* 0x0000008004067890 */ /* 0x008fe4000ff3e0ff */
[----:B------:R-:W-:Y:S02]  /*02c0*/  UIADD3 UR4, UP0, UPT, UR4, 0x180, URZ ;  /* 0x0000018004047890 */ /* 0x000fe4000ff1e0ff */
[----:B------:R-:W-:Y:S02]  /*02d0*/  UIADD3.X UR7, UPT, UPT, URZ, UR5, URZ, UP1, !UPT ;  /* 0x00000005ff077290 */ /* 0x000fe40008ffe4ff */
[----:B------:R-:W-:-:S07]  /*02e0*/  UIADD3.X UR5, UPT, UPT, URZ, UR5, URZ, UP0, !UPT ;  /* 0x00000005ff057290 */ /* 0x000fce00087fe4ff */
[----:B------:R3:W-:Y:S02]  /*02f0*/  UTMACCTL.PF [UR6] ;  /* 0x00000000060079b9 */ /* 0x0007e40008040000 */
[----:B------:R3:W-:Y:S02]  /*0300*/  UTMACCTL.PF [UR4] ;  /* 0x00000000040079b9 */ /* 0x0007e40008040000 */
[----:B---3--:R-:W-:Y:S01]  /*0310*/  NOP ;  /* 0x0000000000007918 */ /* 0x008fe20000000000 */
.L_x_5:
[----:B------:R-:W-:Y:S05]  /*0320*/  BSYNC.RECONVERGENT B0 ;  /* 0x0000000000007941 */ /* 0x000fea0003800200 */
.L_x_4:
[----:B------:R-:W-:Y:S04]  /*0330*/  BSSY.RECONVERGENT B0, `(.L_x_6) ;  /* 0x000000a000007945 */ /* 0x000fe80003800200 */
        /* <DEDUP_REMOVED lines=9> */
.L_x_7:
[----:B------:R-:W-:Y:S05]  /*03d0*/  BSYNC.RECONVERGENT B0 ;  /* 0x0000000000007941 */ /* 0x000fea0003800200 */
.L_x_6:
[----:B------:R-:W3:Y:S01]  /*03e0*/  LDCU.64 UR4, c[0x0][0x888] ;  /* 0x00011100ff0477ac */ /* 0x000ee20008000a00 */
[----:B------:R-:W-:Y:S01]  /*03f0*/  ISETP.NE.AND.EX P0, PT, RZ, UR9, PT, P0 ;  /* 0x00000009ff007c0c */ /* 0x000fe2000bf05300 */
[----:B------:R-:W-:Y:S01]  /*0400*/  UPLOP3.LUT UP3, UPT, UPT, UPT, UPT, 0x80, 0x8 ;  /* 0x000000000008789c */ /* 0x000fe20003f6f070 */
[----:B---3--:R-:W-:-:S04]  /*0410*/  ISETP.NE.U32.AND P1, PT, RZ, UR4, PT ;  /* 0x00000004ff007c0c */ /* 0x008fc8000bf25070 */
[----:B------:R-:W-:-:S13]  /*0420*/  ISETP.NE.AND.EX P1, PT, RZ, UR5, PT, P1 ;  /* 0x00000005ff007c0c */ /* 0x000fda000bf25310 */
[----:B------:R-:W-:Y:S05]  /*0430*/  @P1 BRA P0, `(.L_x_8) ;  /* 0x0000000000281947 */ /* 0x000fea0000000000 */
[----:B------:R-:W-:Y:S01]  /*0440*/  UISETP.NE.U32.AND UP0, UPT, UR8, URZ, UPT ;  /* 0x000000ff0800728c */ /* 0x000fe2000bf05070 */
[----:B-----5:R-:W-:Y:S01]  /*0450*/  FSETP.NEU.AND P0, PT, R26, RZ, PT ;  /* 0x000000ff1a00720b */ /* 0x020fe20003f0d000 */
[----:B------:R-:W-:Y:S02]  /*0460*/  UISETP.NE.U32.AND UP2, UPT, UR4, URZ, UPT ;  /* 0x000000ff0400728c */ /* 0x000fe4000bf45070 */
[----:B------:R-:W-:Y:S02]  /*0470*/  UISETP.NE.AND.EX UP1, UPT, UR9, URZ, UPT, UP0 ;  /* 0x000000ff0900728c */ /* 0x000fe4000bf25300 */
[----:B------:R-:W-:-:S04]  /*0480*/  UISETP.NE.AND.EX UP0, UPT, UR5, URZ, UPT, UP2 ;  /* 0x000000ff0500728c */ /* 0x000fc8000bf05320 */
[----:B------:R-:W-:-:S04]  /*0490*/  USEL UR4, URZ, 0xffffffff, UP0 ;  /* 0xffffffffff047887 */ /* 0x000fc80008000000 */
[----:B------:R-:W-:Y:S01]  /*04a0*/  VOTEU.ANY UP0, P0 ;  /* 0x0000000000ff7886 */ /* 0x000fe20000000100 */
[----:B------:R-:W-:-:S04]  /*04b0*/  @!UP1 USEL UR4, URZ, 0xffffffff, UP0 ;  /* 0xffffffffff049887 */ /* 0x000fc80008000000 */
[----:B------:R-:W-:-:S04]  /*04c0*/  ULOP3.LUT UR4, UR4, 0x1, URZ, 0xc0, !UPT ;  /* 0x0000000104047892 */ /* 0x000fc8000f8ec0ff */
[----:B------:R-:W-:-:S11]  /*04d0*/  UISETP.NE.U32.AND UP3, UPT, UR4, 0x1, UPT ;  /* 0x000000010400788c */ /* 0x000fd6000bf65070 */
.L_x_8:
[----:B------:R-:W3:Y:S01]  /*04e0*/  SHFL.IDX PT, R2, R50, RZ, 0x1f ;  /* 0x00001fff32027589 */ /* 0x000ee200000e0000 */
[----:B------:R-:W-:-:S04]  /*04f0*/  UISETP.NE.AND UP0, UPT, UR22, 0x2, UPT ;  /* 0x000000021600788c */ /* 0x000fc8000bf05270 */
[----:B------:R-:W-:Y:S01]  /*0500*/  USEL UR37, URZ, 0x1, UP0 ;  /* 0x00000001ff257887 */ /* 0x000fe20008000000 */
[----:B---3--:R-:W-:-:S13]  /*0510*/  ISETP.NE.AND P0, PT, R2, RZ, PT ;  /* 0x000000ff0200720c */ /* 0x008fda0003f05270 */
[----:B------:R-:W-:Y:S05]  /*0520*/  @P0 BRA `(.L_x_9) ;  /* 0x0000000000680947 */ /* 0x000fea0003800000 */
[----:B------:R-:W3:Y:S01]  /*0530*/  S2UR UR4, SR_CgaCtaId ;  /* 0x00000000000479c3 */ /* 0x000ee20000008800 */
[----:B------:R-:W-:Y:S01]  /*0540*/  UMOV UR5, 0x400 ;  /* 0x0000040000057882 */ /* 0x000fe20000000000 */
[----:B------:R-:W-:Y:S01]  /*0550*/  UMOV UR8, 0x1 ;  /* 0x0000000100087882 */ /* 0x000fe20000000000 */
[----:B------:R-:W-:Y:S01]  /*0560*/  UMOV UR6, 0x7 ;  /* 0x0000000700067882 */ /* 0x000fe20000000000 */
[----:B------:R-:W-:-:S04]  /*0570*/  UIADD3 UR8, UPT, UPT, -UR8, 0x100000, URZ ;  /* 0x0010000008087890 */ /* 0x000fc8000fffe1ff */
[----:B------:R-:W-:Y:S02]  /*0580*/  USHF.L.U32 UR9, UR8, 0xb, URZ ;  /* 0x0000000b08097899 */ /* 0x000fe400080006ff */
[----:B------:R-:W-:Y:S02]  /*0590*/  USHF.L.U32 UR8, UR8, 0x1, URZ ;  /* 0x0000000108087899 */ /* 0x000fe400080006ff */
[----:B------:R-:W-:-:S04]  /*05a0*/  UIADD3 UR6, UPT, UPT, -UR6, 0x100000, URZ ;  /* 0x0010000006067890 */ /* 0x000fc8000fffe1ff */
[----:B------:R-:W-:Y:S02]  /*05b0*/  USHF.L.U32 UR7, UR6, 0xb, URZ ;  /* 0x0000000b06077899 */ /* 0x000fe400080006ff */
[----:B------:R-:W-:Y:S01]  /*05c0*/  USHF.L.U32 UR6, UR6, 0x1, URZ ;  /* 0x0000000106067899 */ /* 0x000fe200080006ff */
[----:B------:R-:W-:Y:S01]  /*05d0*/  ELECT P0, URZ, PT ;  /* 0x0000000000ff782f */ /* 0x000fe20003800000 */
[----:B---3--:R-:W-:Y:S01]  /*05e0*/  ULEA UR4, UR4, UR5, 0x18 ;  /* 0x0000000504047291 */ /* 0x008fe2000f8ec0ff */
[----:B------:R-:W3:Y:S11]  /*05f0*/  FENCE.VIEW.ASYNC.S ;  /* 0x00000000000073c6 */ /* 0x000ef60000000000 */
[----:B---3--:R3:W4:Y:S01]  /*0600*/  SYNCS.EXCH.64 URZ, [UR4], UR8 ;  /* 0x0000000804ff75b2 */ /* 0x0087220008000100 */
[----:B------:R3:W1:Y:S01]  /*0610*/  SYNCS.EXCH.64 URZ, [UR4+0x30], UR6 ;  /* 0x0000300604ff75b2 */ /* 0x0006620008000100 */
        /* <DEDUP_REMOVED lines=10> */
[----:B------:R-:W-:Y:S01]  /*06c0*/  NOP ;  /* 0x0000000000007918 */ /* 0x000fe20000000000 */
.L_x_9:
[----:B------:R-:W2:Y:S01]  /*06d0*/  SHFL.IDX PT, R2, R50, RZ, 0x1f ;  /* 0x00001fff32027589 */ /* 0x000ea200000e0000 */
[----:B------:R-:W-:Y:S01]  /*06e0*/  NOP ;  /* 0x0000000000007918 */ /* 0x000fe20000000000 */
[----:B--2---:R-:W-:-:S13]  /*06f0*/  ISETP.NE.AND P0, PT, R2, 0x1, PT ;  /* 0x000000010200780c */ /* 0x004fda0003f05270 */
[----:B------:R-:W-:Y:S05]  /*0700*/  @P0 BRA `(.L_x_10) ;  /* 0x0000000000500947 */ /* 0x000fea0003800000 */
[----:B---3--:R-:W2:Y:S01]  /*0710*/  S2UR UR4, SR_CgaCtaId ;  /* 0x00000000000479c3 */ /* 0x008ea20000008800 */
        /* <DEDUP_REMOVED lines=10> */
[----:B--2---:R-:W-:Y:S01]  /*07c0*/  ULEA UR4, UR4, UR5, 0x18 ;  /* 0x0000000504047291 */ /* 0x004fe2000f8ec0ff */
[----:B------:R-:W2:Y:S11]  /*07d0*/  FENCE.VIEW.ASYNC.S ;  /* 0x00000000000073c6 */ /* 0x000eb60000000000 */
[----:B--2---:R2:W3:Y:S01]  /*07e0*/  SYNCS.EXCH.64 URZ, [UR4+0x60], UR8 ;  /* 0x0000600804ff75b2 */ /* 0x0044e20008000100 */
[----:B------:R2:W1:Y:S01]  /*07f0*/  SYNCS.EXCH.64 URZ, [UR4+0x78], UR6 ;  /* 0x0000780604ff75b2 */ /* 0x0004620008000100 */
[----:B------:R2:W1:Y:S01]  /*0800*/  SYNCS.EXCH.64 URZ, [UR4+0x68], UR8 ;  /* 0x0000680804ff75b2 */ /* 0x0004620008000100 */
[----:B------:R2:W1:Y:S01]  /*0810*/  SYNCS.EXCH.64 URZ, [UR4+0x80], UR6 ;  /* 0x0000800604ff75b2 */ /* 0x0004620008000100 */
[----:B------:R2:W1:Y:S01]  /*0820*/  SYNCS.EXCH.64 URZ, [UR4+0x70], UR8 ;  /* 0x0000700804ff75b2 */ /* 0x0004620008000100 */
[----:B------:R2:W1:Y:S01]  /*0830*/  SYNCS.EXCH.64 URZ, [UR4+0x88], UR6 ;  /* 0x0000880604ff75b2 */ /* 0x0004620008000100 */
[----:B------:R-:W-:Y:S01]  /*0840*/  NOP ;  /* 0x0000000000007918 */ /* 0x000fe20000000000 */
.L_x_10:
[----:B------:R-:W4:Y:S01]  /*0850*/  SHFL.IDX PT, R2, R50, RZ, 0x1f ;  /* 0x00001fff32027589 */ /* 0x000f2200000e0000 */
[----:B------:R-:W-:Y:S01]  /*0860*/  NOP ;  /* 0x0000000000007918 */ /* 0x000fe20000000000 */
[----:B----4-:R-:W-:-:S13]  /*0870*/  ISETP.NE.AND P0, PT, R2, 0x3, PT ;  /* 0x000000030200780c */ /* 0x010fda0003f05270 */
[----:B------:R-:W-:Y:S05]  /*0880*/  @P0 BRA `(.L_x_11) ;  /* 0x0000000000300947 */ /* 0x000fea0003800000 */
[----:B--23--:R-:W2:Y:S01]  /*0890*/  S2UR UR4, SR_CgaCtaId ;  /* 0x00000000000479c3 */ /* 0x00cea20000008800 */
[----:B------:R-:W-:Y:S01]  /*08a0*/  UMOV UR6, 0x400 ;  /* 0x0000040000067882 */ /* 0x000fe20000000000 */
[----:B------:R-:W-:Y:S01]  /*08b0*/  UMOV UR5, 0x20 ;  /* 0x0000002000057882 */ /* 0x000fe20000000000 */
[----:B------:R-:W-:Y:S01]  /*08c0*/  ELECT P0, URZ, PT ;  /* 0x0000000000ff782f */ /* 0x000fe20003800000 */
[----:B--2---:R-:W-:Y:S02]  /*08d0*/  ULEA UR6, UR4, UR6, 0x18 ;  /* 0x0000000604067291 */ /* 0x004fe4000f8ec0ff */
[----:B------:R-:W-:-:S04]  /*08e0*/  UIADD3 UR4, UPT, UPT, -UR5, 0x100000, URZ ;  /* 0x0010000005047890 */ /* 0x000fc8000fffe1ff */
[----:B------:R-:W-:Y:S02]  /*08f0*/  USHF.L.U32 UR5, UR4, 0xb, URZ ;  /* 0x0000000b04057899 */ /* 0x000fe400080006ff */
[----:B------:R-:W-:Y:S01]  /*0900*/  USHF.L.U32 UR4, UR4, 0x1, URZ ;  /* 0x0000000104047899 */ /* 0x000fe200080006ff */
[----:B------:R-:W2:Y:S11]  /*0910*/  FENCE.VIEW.ASYNC.S ;  /* 0x00000000000073c6 */ /* 0x000eb60000000000 */
[----:B--2---:R4:W2:Y:S01]  /*0920*/  SYNCS.EXCH.64 URZ, [UR6+0x90], UR4 ;  /* 0x0000900406ff75b2 */ /* 0x0048a20008000100 */
[----:B------:R4:W3:Y:S02]  /*0930*/  SYNCS.EXCH.64 URZ, [UR6+0x98], UR4 ;  /* 0x0000980406ff75b2 */ /* 0x0008e40008000100 */
[----:B----4-:R-:W-:Y:S01]  /*0940*/  NOP ;  /* 0x0000000000007918 */ /* 0x010fe20000000000 */
.L_x_11:
[----:B------:R-:W4:Y:S01]  /*0950*/  SHFL.IDX PT, R2, R50, RZ, 0x1f ;  /* 0x00001fff32027589 */ /* 0x000f2200000e0000 */
[----:B------:R-:W-:Y:S01]  /*0960*/  NOP ;  /* 0x0000000000007918 */ /* 0x000fe20000000000 */
[----:B----4-:R-:W-:-:S13]  /*0970*/  ISETP.NE.AND P0, PT, R2, 0x4, PT ;  /* 0x000000040200780c */ /* 0x010fda0003f05270 */
[----:B------:R-:W-:Y:S05]  /*0980*/  @P0 BRA `(.L_x_12) ;  /* 0x00000000004c0947 */ /* 0x000fea0003800000 */
[----:B--23--:R-:W2:Y:S01]  /*0990*/  S2UR UR6, SR_CgaCtaId ;  /* 0x00000000000679c3 */ /* 0x00cea20000008800 */
[----:B------:R-:W-:Y:S01]  /*09a0*/  UMOV UR4, 0xe20 ;  /* 0x00000e2000047882 */ /* 0x000fe20000000000 */
[----:B------:R-:W-:Y:S01]  /*09b0*/  UMOV UR5, 0x400 ;  /* 0x0000040000057882 */ /* 0x000fe20000000000 */
[----:B------:R-:W-:Y:S01]  /*09c0*/  USEL UR4, UR4, 0xc20, UP3 ;  /* 0x00000c2004047887 */ /* 0x000fe20009800000 */
[----:B------:R-:W-:Y:S01]  /*09d0*/  UMOV UR8, 0x1 ;  /* 0x0000000100087882 */ /* 0x000fe20000000000 */
[----:B------:R-:W-:Y:S01]  /*09e0*/  ELECT P0, URZ, PT ;  /* 0x0000000000ff782f */ /* 0x000fe20003800000 */
[----:B------:R-:W-:-:S04]  /*09f0*/  UIADD3 UR8, UPT, UPT, -UR8, 0x100000, URZ ;  /* 0x0010000008087890 */ /* 0x000fc8000fffe1ff */
[----:B------:R-:W-:Y:S02]  /*0a00*/  USHF.L.U32 UR9, UR8, 0xb, URZ ;  /* 0x0000000b08097899 */ /* 0x000fe400080006ff */
[----:B------:R-:W-:Y:S02]  /*0a10*/  USHF.L.U32 UR8, UR8, 0x1, URZ ;  /* 0x0000000108087899 */ /* 0x000fe400080006ff */
[----:B--2---:R-:W-:Y:S02]  /*0a20*/  ULEA UR6, UR6, UR5, 0x18 ;  /* 0x0000000506067291 */ /* 0x004fe4000f8ec0ff */
[----:B------:R-:W-:-:S04]  /*0a30*/  UIADD3 UR4, UPT, UPT, -UR4, 0x100000, URZ ;  /* 0x0010000004047890 */ /* 0x000fc8000fffe1ff */
[----:B------:R-:W-:Y:S02]  /*0a40*/  USHF.L.U32 UR5, UR4, 0xb, URZ ;  /* 0x0000000b04057899 */ /* 0x000fe400080006ff */
[----:B------:R-:W-:Y:S01]  /*0a50*/  USHF.L.U32 UR4, UR4, 0x1, URZ ;  /* 0x0000000104047899 */ /* 0x000fe200080006ff */
[----:B------:R-:W2:Y:S03]  /*0a60*/  FENCE.VIEW.ASYNC.S ;  /* 0x00000000000073c6 */ /* 0x000ea60000000000 */
[----:B--2---:R4:W2:Y:S08]  /*0a70*/  SYNCS.EXCH.64 URZ, [UR6+0xa0], UR8 ;  /* 0x0000a00806ff75b2 */ /* 0x0048b00008000100 */
[----:B------:R4:W3:Y:S01]  /*0a80*/  SYNCS.EXCH.64 URZ, [UR6+0xb0], UR4 ;  /* 0x0000b00406ff75b2 */ /* 0x0008e20008000100 */
[----:B------:R4:W1:Y:S01]  /*0a90*/  SYNCS.EXCH.64 URZ, [UR6+0xa8], UR8 ;  /* 0x0000a80806ff75b2 */ /* 0x0008620008000100 */
[----:B------:R4:W1:Y:S02]  /*0aa0*/  SYNCS.EXCH.64 URZ, [UR6+0xb8], UR4 ;  /* 0x0000b80406ff75b2 */ /* 0x0008640008000100 */
[----:B----4-:R-:W-:Y:S01]  /*0ab0*/  NOP ;  /* 0x0000000000007918 */ /* 0x010fe20000000000 */
.L_x_12:
[----:B------:R-:W4:Y:S01]  /*0ac0*/  SHFL.IDX PT, R2, R50, RZ, 0x1f ;  /* 0x00001fff32027589 */ /* 0x000f2200000e0000 */
[----:B------:R-:W-:Y:S01]  /*0ad0*/  NOP ;  /* 0x0000000000007918 */ /* 0x000fe20000000000 */
[----:B----4-:R-:W-:-:S13]  /*0ae0*/  ISETP.NE.AND P0, PT, R2, 0x5, PT ;  /* 0x000000050200780c */ /* 0x010fda0003f05270 */
[----:B------:R-:W-:Y:S05]  /*0af0*/  @P0 BRA `(.L_x_13) ;  /* 0x0000000000580947 */ /* 0x000fea0003800000 */
[----:B--23--:R-:W2:Y:S01]  /*0b00*/  S2UR UR4, SR_CgaCtaId ;  /* 0x00000000000479c3 */ /* 0x00cea20000008800 */
        /* <DEDUP_REMOVED lines=12> */
[----:B--2---:R4:W2:Y:S01]  /*0bd0*/  SYNCS.EXCH.64 URZ, [UR4+0xc0], UR8 ;  /* 0x0000c00804ff75b2 */ /* 0x0048a20008000100 */
[----:B------:R4:W3:Y:S01]  /*0be0*/  SYNCS.EXCH.64 URZ, [UR4+0xe0], UR6 ;  /* 0x0000e00604ff75b2 */ /* 0x0008e20008000100 */
[----:B------:R4:W1:Y:S01]  /*0bf0*/  SYNCS.EXCH.64 URZ, [UR4+0xc8], UR8 ;  /* 0x0000c80804ff75b2 */ /* 0x0008620008000100 */
[----:B------:R4:W1:Y:S01]  /*0c00*/  SYNCS.EXCH.64 URZ, [UR4+0xe8], UR6 ;  /* 0x0000e80604ff75b2 */ /* 0x0008620008000100 */
[----:B------:R4:W1:Y:S01]  /*0c10*/  SYNCS.EXCH.64 URZ, [UR4+0xd0], UR8 ;  /* 0x0000d00804ff75b2 */ /* 0x0008620008000100 */
[----:B------:R4:W1:Y:S01]  /*0c20*/  SYNCS.EXCH.64 URZ, [UR4+0xf0], UR6 ;  /* 0x0000f00604ff75b2 */ /* 0x0008620008000100 */
[----:B------:R4:W1:Y:S01]  /*0c30*/  SYNCS.EXCH.64 URZ, [UR4+0xd8], UR8 ;  /* 0x0000d80804ff75b2 */ /* 0x0008620008000100 */
[----:B------:R4:W1:Y:S02]  /*0c40*/  SYNCS.EXCH.64 URZ, [UR4+0xf8], UR6 ;  /* 0x0000f80604ff75b2 */ /* 0x0008640008000100 */
[----:B----4-:R-:W-:Y:S01]  /*0c50*/  NOP ;  /* 0x0000000000007918 */ /* 0x010fe20000000000 */
.L_x_13:
[----:B------:R-:W4:Y:S01]  /*0c60*/  SHFL.IDX PT, R2, R50, RZ, 0x1f ;  /* 0x00001fff32027589 */ /* 0x000f2200000e0000 */
[----:B------:R-:W1:Y:S01]  /*0c70*/  S2UR UR54, SR_CgaCtaId ;  /* 0x00000000003679c3 */ /* 0x000e620000008800 */
[----:B------:R-:W-:Y:S01]  /*0c80*/  NOP ;  /* 0x0000000000007918 */ /* 0x000fe20000000000 */
[----:B----4-:R-:W-:-:S13]  /*0c90*/  ISETP.NE.AND P0, PT, R2, 0x3, PT ;  /* 0x000000030200780c */ /* 0x010fda0003f05270 */
[----:B-1----:R-:W-:Y:S05]  /*0ca0*/  @P0 BRA `(.L_x_14) ;  /* 0x0000000000340947 */ /* 0x002fea0003800000 */
[----:B--23--:R-:W-:Y:S01]  /*0cb0*/  UMOV UR4, 0x400 ;  /* 0x0000040000047882 */ /* 0x00cfe20000000000 */
[----:B------:R-:W-:Y:S01]  /*0cc0*/  UMOV UR6, 0x20 ;  /* 0x0000002000067882 */ /* 0x000fe20000000000 */
[----:B------:R-:W-:Y:S02]  /*0cd0*/  ULEA UR4, UR54, UR4, 0x18 ;  /* 0x0000000436047291 */ /* 0x000fe4000f8ec0ff */
[----:B------:R-:W-:-:S04]  /*0ce0*/  UIADD3 UR6, UPT, UPT, -UR6, 0x100000, URZ ;  /* 0x0010000006067890 */ /* 0x000fc8000fffe1ff */
[----:B------:R-:W-:Y:S02]  /*0cf0*/  USHF.L.U32 UR7, UR6, 0xb, URZ ;  /* 0x0000000b06077899 */ /* 0x000fe400080006ff */
[----:B------:R-:W-:Y:S01]  /*0d00*/  USHF.L.U32 UR6, UR6, 0x1, URZ ;  /* 0x0000000106067899 */ /* 0x000fe200080006ff */
[----:B------:R-:W-:Y:S01]  /*0d10*/  ELECT P0, URZ, PT ;  /* 0x0000000000ff782f */ /* 0x000fe20003800000 */
[----:B------:R-:W1:Y:S10]  /*0d20*/  FENCE.VIEW.ASYNC.S ;  /* 0x00000000000073c6 */ /* 0x000e740000000000 */
[----:B-1----:R1:W4:Y:S01]  /*0d30*/  SYNCS.EXCH.64 URZ, [UR4+0x100], UR6 ;  /* 0x0001000604ff75b2 */ /* 0x0023220008000100 */
[----:B------:R1:W2:Y:S01]  /*0d40*/  SYNCS.EXCH.64 URZ, [UR4+0x110], UR6 ;  /* 0x0001100604ff75b2 */ /* 0x0002a20008000100 */
[----:B------:R1:W3:Y:S01]  /*0d50*/  SYNCS.EXCH.64 URZ, [UR4+0x108], UR6 ;  /* 0x0001080604ff75b2 */ /* 0x0002e20008000100 */
[----:B------:R1:W1:Y:S01]  /*0d60*/  SYNCS.EXCH.64 URZ, [UR4+0x118], UR6 ;  /* 0x0001180604ff75b2 */ /* 0x0002620008000100 */
[----:B------:R-:W-:Y:S01]  /*0d70*/  NOP ;  /* 0x0000000000007918 */ /* 0x000fe20000000000 */
.L_x_14:
[----:B------:R-:W4:Y:S01]  /*0d80*/  LDCU UR31, c[0x0][0x36c] ;  /* 0x00006d80ff1f77ac */ /* 0x000f220008000800 */
[----:B------:R-:W-:Y:S01]  /*0d90*/  ISETP.NE.OR P4, PT, R0, 0x2, !P4 ;  /* 0x000000020000780c */ /* 0x000fe20006785670 */
[----:B------:R-:W-:Y:S01]  /*0da0*/  NOP ;  /* 0x0000000000007918 */ /* 0x000fe20000000000 */
[----:B------:R-:W-:Y:S01]  /*0db0*/  LOP3.LUT R0, R58, 0x1f, RZ, 0xc0, !PT ;  /* 0x0000001f3a007812 */ /* 0x000fe200078ec0ff */
[----:B------:R-:W-:Y:S02]  /*0dc0*/  UISETP.NE.AND UP4, UPT, UR22, URZ, UPT ;  /* 0x000000ff1600728c */ /* 0x000fe4000bf85270 */
[----:B----4-:R-:W-:-:S09]  /*0dd0*/  UISETP.EQ.U32.AND UP0, UPT, UR31, 0x1, UPT ;  /* 0x000000011f00788c */ /* 0x010fd2000bf02070 */
[----:B------:R-:W-:Y:S05]  /*0de0*/  BRA.U !UP0, `(.L_x_15) ;  /* 0x0000000108087547 */ /* 0x000fea000b800000 */
[----:B-123--:R-:W-:Y:S01]  /*0df0*/  UCGABAR_ARV ;  /* 0x00000000000079c7 */ /* 0x00efe20008000000 */
[----:B------:R-:W-:Y:S05]  /*0e00*/  BRA `(.L_x_16) ;  /* 0x0000000000047947 */ /* 0x000fea0003800000 */
.L_x_15:
[----:B-123--:R-:W-:Y:S01]  /*0e10*/  NOP ;  /* 0x0000000000007918 */ /* 0x00efe20000000000 */
.L_x_16:
[----:B------:R-:W1:Y:S01]  /*0e20*/  S2UR UR8, SR_CTAID.X ;  /* 0x00000000000879c3 */ /* 0x000e620000002500 */
[----:B------:R-:W-:-:S05]  /*0e30*/  CS2R.32 R52, SR_CgaSize ;  /* 0x0000000000347805 */ /* 0x000fca0000008a00 */
[----:B------:R-:W-:-:S05]  /*0e40*/  IMAD R52, R52, -0xa0, RZ ;  /* 0xffffff6034347824 */ /* 0x000fca00078e02ff */
[----:B------:R-:W-:-:S14]  /*0e50*/  R2UR UR4, R52 ;  /* 0x00000000340472ca */ /* 0x000fdc00000e0000 */
[----:B------:R-:W2:Y:S01]  /*0e60*/  LDCU UR4, c[0x0][UR4+0x2b0] ;  /* 0x00005600040477ac */ /* 0x000ea20008000800 */
[----:B------:R-:W-:-:S05]  /*0e70*/  CS2R.32 R52, SR_CgaSize ;  /* 0x0000000000347805 */ /* 0x000fca0000008a00 */
[----:B------:R-:W-:-:S05]  /*0e80*/  IMAD R52, R52, -0xa0, RZ ;  /* 0xffffff6034347824 */ /* 0x000fca00078e02ff */
[----:B------:R-:W-:-:S14]  /*0e90*/  R2UR UR5, R52 ;  /* 0x00000000340572ca */ /* 0x000fdc00000e0000 */
[----:B------:R-:W3:Y:S01]  /*0ea0*/  LDCU UR5, c[0x0][UR5+0x2b4] ;  /* 0x00005680050577ac */ /* 0x000ee20008000800 */
[----:B------:R-:W4:Y:S01]  /*0eb0*/  S2UR UR9, SR_CTAID.Y ;  /* 0x00000000000979c3 */ /* 0x000f220000002600 */
[----:B------:R-:W-:Y:S01]  /*0ec0*/  ULOP3.LUT UR53, UR54, 0x3, URZ, 0xc0, !UPT ;  /* 0x0000000336357892 */ /* 0x000fe2000f8ec0ff */
[----:B------:R-:W-:-:S05]  /*0ed0*/  CS2R.32 R52, SR_CgaSize ;  /* 0x0000000000347805 */ /* 0x000fca0000008a00 */
[----:B------:R-:W-:-:S05]  /*0ee0*/  IMAD R52, R52, -0xa0, RZ ;  /* 0xffffff6034347824 */ /* 0x000fca00078e02ff */
[----:B------:R-:W-:-:S14]  /*0ef0*/  R2UR UR10, R52 ;  /* 0x00000000340a72ca */ /* 0x000fdc00000e0000 */
[----:B------:R-:W3:Y:S01]  /*0f00*/  LDCU UR10, c[0x0][UR10+0x2a0] ;  /* 0x000054000a0a77ac */ /* 0x000ee20008000800 */
[----:B------:R-:W-:-:S05]  /*0f10*/  CS2R.32 R52, SR_CgaSize ;  /* 0x0000000000347805 */ /* 0x000fca0000008a00 */
[----:B------:R-:W-:-:S05]  /*0f20*/  IMAD R52, R52, -0xa0, RZ ;  /* 0xffffff6034347824 */ /* 0x000fca00078e02ff */
[----:B------:R-:W-:-:S14]  /*0f30*/  R2UR UR11, R52 ;  /* 0x00000000340b72ca */ /* 0x000fdc00000e0000 */
[----:B------:R-:W3:Y:S01]  /*0f40*/  LDCU UR11, c[0x0][UR11+0x2a4] ;  /* 0x000054800b0b77ac */ /* 0x000ee20008000800 */
[----:B------:R-:W3:Y:S01]  /*0f50*/  S2UR UR36, SR_CTAID.Z ;  /* 0x00000000002479c3 */ /* 0x000ee20000002700 */
[----:B------:R-:W-:Y:S01]  /*0f60*/  UISETP.GT.U32.AND UP1, UPT, UR53, 0xffff, UPT ;  /* 0x0000ffff3500788c */ /* 0x000fe2000bf24070 */
[----:B------:R-:W3:Y:S01]  /*0f70*/  LDCU UR23, c[0x0][0xb24] ;  /* 0x00016480ff1777ac */ /* 0x000ee20008000800 */
[----:B-1----:R-:W-:Y:S01]  /*0f80*/  I2FP.F32.U32 R3, UR8 ;  /* 0x0000000800037c45 */ /* 0x002fe20008201000 */
[----:B------:R-:W-:Y:S01]  /*0f90*/  UMOV UR30, 0x1111 ;  /* 0x00001111001e7882 */ /* 0x000fe20000000000 */
[----:B------:R-:W-:Y:S01]  /*0fa0*/  UMOV UR29, 0xf ;  /* 0x0000000f001d7882 */ /* 0x000fe20000000000 */
[----:B------:R-:W-:Y:S02]  /*0fb0*/  USHF.L.U32 UR39, UR54, 0x8, URZ ;  /* 0x0000000836277899 */ /* 0x000fe400080006ff */
[----:B--2---:R-:W-:Y:S01]  /*0fc0*/  FMUL R3, R3, UR4 ;  /* 0x0000000403037c20 */ /* 0x004fe20008400000 */
[----:B------:R-:W-:Y:S01]  /*0fd0*/  ULOP3.LUT UR4, UR54, 0xc, URZ, 0xc0, !UPT ;  /* 0x0000000c36047892 */ /* 0x000fe2000f8ec0ff */
[----:B----4-:R-:W-:Y:S01]  /*0fe0*/  I2FP.F32.U32 R2, UR9 ;  /* 0x0000000900027c45 */ /* 0x010fe20008201000 */
[----:B------:R-:W-:-:S03]  /*0ff0*/  USHF.L.U32 UR38, UR54, 0xa, URZ ;  /* 0x0000000a36267899 */ /* 0x000fc600080006ff */
[----:B------:R-:W1:Y:S01]  /*1000*/  F2I.U32.TRUNC.NTZ R3, R3 ;  /* 0x0000000300037305 */ /* 0x000e62000020f000 */
[----:B------:R-:W-:Y:S01]  /*1010*/  UISETP.GT.U32.AND UP0, UPT, UR4, 0xffff, UPT ;  /* 0x0000ffff0400788c */ /* 0x000fe2000bf04070 */
[----:B---3--:R-:W-:Y:S01]  /*1020*/  FMUL R2, R2, UR5 ;  /* 0x0000000502027c20 */ /* 0x008fe20008400000 */
[----:B------:R-:W-:Y:S02]  /*1030*/  USEL UR5, UR53, 0xffff, !UP1 ;  /* 0x0000ffff35057887 */ /* 0x000fe4000c800000 */
[----:B------:R-:W-:Y:S02]  /*1040*/  USEL UR4, UR4, 0xffff, !UP0 ;  /* 0x0000ffff04047887 */ /* 0x000fe4000c000000 */
[----:B------:R-:W-:Y:S01]  /*1050*/  ULOP3.LUT UR5, UR5, 0xffff, URZ, 0xc0, !UPT ;  /* 0x0000ffff05057892 */ /* 0x000fe2000f8ec0ff */
[----:B------:R-:W2:Y:S01]  /*1060*/  F2I.U32.TRUNC.NTZ R2, R2 ;  /* 0x0000000200027305 */ /* 0x000ea2000020f000 */
[----:B------:R-:W-:Y:S02]  /*1070*/  ULOP3.LUT UR4, UR4, 0xffff, URZ, 0xc0, !UPT ;  /* 0x0000ffff04047892 */ /* 0x000fe4000f8ec0ff */
[----:B------:R-:W-:-:S02]  /*1080*/  USHF.L.U32 UR30, UR30, UR5, URZ ;  /* 0x000000051e1e7299 */ /* 0x000fc400080006ff */
[----:B------:R-:W-:Y:S01]  /*1090*/  USHF.L.U32 UR29, UR29, UR4, URZ ;  /* 0x000000041d1d7299 */ /* 0x000fe200080006ff */
[----:B-1----:R-:W-:Y:S01]  /*10a0*/  R2UR UR7, R3 ;  /* 0x00000000030772ca */ /* 0x002fe200000e0000 */
[----:B------:R-:W-:Y:S01]  /*10b0*/  USHF.R.U32.HI UR27, URZ, 0x2, UR54 ;  /* 0x00000002ff1b7899 */ /* 0x000fe20008011636 */
[----:B------:R-:W1:Y:S01]  /*10c0*/  LDCU UR42, c[0x0][0xb24] ;  /* 0x00016480ff2a77ac */ /* 0x000e620008000800 */
[----:B------:R-:W3:Y:S01]  /*10d0*/  LDCU UR28, c[0x0][0xb30] ;  /* 0x00016600ff1c77ac */ /* 0x000ee20008000800 */
[----:B--2---:R-:W-:Y:S02]  /*10e0*/  R2UR UR6, R2 ;  /* 0x00000000020672ca */ /* 0x004fe400000e0000 */
[----:B------:R-:W-:Y:S01]  /*10f0*/  PRMT R2, RZ, 0x7610, R2 ;  /* 0x00007610ff027816 */ /* 0x000fe20000000002 */
[----:B------:R-:W-:-:S06]  /*1100*/  UISETP.NE.AND UP6, UPT, UR22, 0x2, UPT ;  /* 0x000000021600788c */ /* 0x000fcc000bfc5270 */
[----:B------:R-:W-:Y:S02]  /*1110*/  UIADD3 UR5, UPT, UPT, -UR7, URZ, URZ ;  /* 0x000000ff07057290 */ /* 0x000fe4000fffe1ff */
[----:B------:R-:W-:Y:S02]  /*1120*/  ULOP3.LUT UR39, UR39, 0xc00, URZ, 0xc0, !UPT ;  /* 0x00000c0027277892 */ /* 0x000fe4000f8ec0ff */
[----:B------:R-:W-:Y:S02]  /*1130*/  UIMAD UR5, UR10, UR5, UR8 ;  /* 0x000000050a0572a4 */ /* 0x000fe4000f8e0208 */
[----:B------:R-:W-:Y:S02]  /*1140*/  ULOP3.LUT UR38, UR38, 0xc00, URZ, 0xc0, !UPT ;  /* 0x00000c0026267892 */ /* 0x000fe4000f8ec0ff */
[----:B------:R-:W-:Y:S02]  /*1150*/  UIADD3 UR4, UPT, UPT, -UR6, URZ, URZ ;  /* 0x000000ff06047290 */ /* 0x000fe4000fffe1ff */
[----:B------:R-:W-:Y:S01]  /*1160*/  IMAD.U32 R52, RZ, RZ, UR5 ;  /* 0x00000005ff347e24 */ /* 0x000fe2000f8e00ff */
[----:B------:R-:W-:-:S02]  /*1170*/  UISETP.GE.AND UP5, UPT, UR23, 0x1, UPT ;  /* 0x000000011700788c */ /* 0x000fc4000bfa6270 */
[----:B------:R-:W-:Y:S01]  /*1180*/  UIMAD UR4, UR11, UR4, UR9 ;  /* 0x000000040b0472a4 */ /* 0x000fe2000f8e0209 */
[----:B------:R-:W-:Y:S01]  /*1190*/  UMOV UR25, UR8 ;  /* 0x0000000800197c82 */ /* 0x000fe20008000000 */
[----:B------:R-:W-:-:S04]  /*11a0*/  UMOV UR26, UR9 ;  /* 0x00000009001a7c82 */ /* 0x000fc80008000000 */
[----:B------:R-:W-:Y:S01]  /*11b0*/  IMAD.U32 R51, RZ, RZ, UR4 ;  /* 0x00000004ff337e24 */ /* 0x000fe2000f8e00ff */
[----:B-1-3--:R-:W-:Y:S06]  /*11c0*/  BRA.U UP4, `(.L_x_17) ;  /* 0x0000000104cc7547 */ /* 0x00afec000b800000 */
[----:B------:R-:W-:Y:S02]  /*11d0*/  R2UR UR4, R51 ;  /* 0x00000000330472ca */ /* 0x000fe400000e0000 */
[----:B------:R-:W-:-:S11]  /*11e0*/  R2UR UR20, R52 ;  /* 0x00000000341472ca */ /* 0x000fd600000e0000 */
[----:B------:R-:W-:Y:S02]  /*11f0*/  UISETP.NE.AND UP0, UPT, UR4, URZ, UPT ;  /* 0x000000ff0400728c */ /* 0x000fe4000bf05270 */
[----:B------:R-:W-:Y:S02]  /*1200*/  UISETP.NE.AND UP2, UPT, UR4, 0x1, UPT ;  /* 0x000000010400788c */ /* 0x000fe4000bf45270 */
[----:B------:R-:W-:Y:S02]  /*1210*/  UISETP.NE.AND UP1, UPT, UR20, URZ, UP0 ;  /* 0x000000ff1400728c */ /* 0x000fe40008725270 */
[----:B------:R-:W-:Y:S02]  /*1220*/  USEL UR6, URZ, 0x2, UP0 ;  /* 0x00000002ff067887 */ /* 0x000fe40008000000 */
[----:B------:R-:W-:Y:S02]  /*1230*/  USEL UR9, URZ, 0x1, UP1 ;  /* 0x00000001ff097887 */ /* 0x000fe40008800000 */
[----:B------:R-:W-:-:S02]  /*1240*/  UISETP.NE.AND UP1, UPT, UR4, 0x2, UPT ;  /* 0x000000020400788c */ /* 0x000fc4000bf25270 */
[----:B------:R-:W-:Y:S02]  /*1250*/  USEL UR12, URZ, 0x4, UP0 ;  /* 0x00000004ff0c7887 */ /* 0x000fe40008000000 */
[----:B------:R-:W-:Y:S02]  /*1260*/  USEL UR16, URZ, 0x8, UP0 ;  /* 0x00000008ff107887 */ /* 0x000fe40008000000 */
[----:B------:R-:W-:Y:S02]  /*1270*/  UISETP.NE.AND UP0, UPT, UR4, 0x3, UPT ;  /* 0x000000030400788c */ /* 0x000fe4000bf05270 */
[----:B------:R-:W-:Y:S02]  /*1280*/  USEL UR4, URZ, 0x100, UP1 ;  /* 0x00000100ff047887 */ /* 0x000fe40008800000 */
[----:B------:R-:W-:Y:S02]  /*1290*/  USEL UR10, URZ, 0x200, UP1 ;  /* 0x00000200ff0a7887 */ /* 0x000fe40008800000 */
[----:B------:R-:W-:-:S02]  /*12a0*/  USEL UR14, URZ, 0x400, UP1 ;  /* 0x00000400ff0e7887 */ /* 0x000fc40008800000 */
[----:B------:R-:W-:Y:S02]  /*12b0*/  USEL UR18, URZ, 0x800, UP1 ;  /* 0x00000800ff127887 */ /* 0x000fe40008800000 */
[----:B------:R-:W-:Y:S02]  /*12c0*/  USEL UR5, URZ, 0x10, UP2 ;  /* 0x00000010ff057887 */ /* 0x000fe40009000000 */
[----:B------:R-:W-:Y:S02]  /*12d0*/  UISETP.NE.AND UP1, UPT, UR20, URZ, UPT ;  /* 0x000000ff1400728c */ /* 0x000fe4000bf25270 */
[----:B------:R-:W-:Y:S02]  /*12e0*/  USEL UR7, URZ, 0x1000, UP0 ;  /* 0x00001000ff077887 */ /* 0x000fe40008000000 */
[----:B------:R-:W-:Y:S02]  /*12f0*/  USEL UR11, URZ, 0x2000, UP0 ;  /* 0x00002000ff0b7887 */ /* 0x000fe40008000000 */
[----:B------:R-:W-:-:S02]  /*1300*/  USEL UR15, URZ, 0x4000, UP0 ;  /* 0x00004000ff0f7887 */ /* 0x000fc40008000000 */
[----:B------:R-:W-:Y:S02]  /*1310*/  USEL UR19, URZ, 0x8000, UP0 ;  /* 0x00008000ff137887 */ /* 0x000fe40008000000 */
[----:B------:R-:W-:Y:S02]  /*1320*/  UISETP.NE.AND UP0, UPT, UR20, 0x1, UPT ;  /* 0x000000011400788c */ /* 0x000fe4000bf05270 */
[----:B------:R-:W-:Y:S02]  /*1330*/  USEL UR5, UR5, 0x10, UP1 ;  /* 0x0000001005057887 */ /* 0x000fe40008800000 */
[----:B------:R-:W-:Y:S02]  /*1340*/  USEL UR4, UR4, 0x100, UP1 ;  /* 0x0000010004047887 */ /* 0x000fe40008800000 */
[----:B------:R-:W-:Y:S02]  /*1350*/  USEL UR8, URZ, 0x20, UP2 ;  /* 0x00000020ff087887 */ /* 0x000fe40009000000 */
[----:B------:R-:W-:-:S02]  /*1360*/  USEL UR7, UR7, 0x1000, UP1 ;  /* 0x0000100007077887 */ /* 0x000fc40008800000 */
[----:B------:R-:W-:Y:S02]  /*1370*/  USEL UR6, UR6, 0x2, UP0 ;  /* 0x0000000206067887 */ /* 0x000fe40008000000 */
[----:B------:R-:W-:Y:S02]  /*1380*/  UIADD3 UR4, UPT, UPT, UR4, UR5, UR9 ;  /* 0x0000000504047290 */ /* 0x000fe4000fffe009 */
[----:B------:R-:W-:Y:S02]  /*1390*/  UISETP.NE.AND UP1, UPT, UR20, 0x2, UPT ;  /* 0x000000021400788c */ /* 0x000fe4000bf25270 */
[----:B------:R-:W-:Y:S02]  /*13a0*/  USEL UR8, UR8, 0x20, UP0 ;  /* 0x0000002008087887 */ /* 0x000fe40008000000 */
[----:B------:R-:W-:Y:S02]  /*13b0*/  USEL UR5, UR10, 0x200, UP0 ;  /* 0x000002000a057887 */ /* 0x000fe40008000000 */
[----:B------:R-:W-:-:S02]  /*13c0*/  UIADD3 UR4, UPT, UPT, UR6, UR7, UR4 ;  /* 0x0000000706047290 */ /* 0x000fc4000fffe004 */
[----:B------:R-:W-:Y:S02]  /*13d0*/  USEL UR13, URZ, 0x40, UP2 ;  /* 0x00000040ff0d7887 */ /* 0x000fe40009000000 */
[----:B------:R-:W-:Y:S02]  /*13e0*/  USEL UR9, UR11, 0x2000, UP0 ;  /* 0x000020000b097887 */ /* 0x000fe40008000000 */
[----:B------:R-:W-:Y:S02]  /*13f0*/  USEL UR7, UR12, 0x4, UP1 ;  /* 0x000000040c077887 */ /* 0x000fe40008800000 */
[----:B------:R-:W-:Y:S02]  /*1400*/  UIADD3 UR4, UPT, UPT, UR5, UR8, UR4 ;  /* 0x0000000805047290 */ /* 0x000fe4000fffe004 */
[----:B------:R-:W-:Y:S02]  /*1410*/  UISETP.NE.AND UP0, UPT, UR20, 0x3, UPT ;  /* 0x000000031400788c */ /* 0x000fe4000bf05270 */
[----:B------:R-:W-:-:S02]  /*1420*/  USEL UR6, UR13, 0x40, UP1 ;  /* 0x000000400d067887 */ /* 0x000fc40008800000 */
[----:B------:R-:W-:Y:S02]  /*1430*/  USEL UR5, UR14, 0x400, UP1 ;  /* 0x000004000e057887 */ /* 0x000fe40008800000 */
[----:B------:R-:W-:Y:S02]  /*1440*/  UIADD3 UR4, UPT, UPT, UR7, UR9, UR4 ;  /* 0x0000000907047290 */ /* 0x000fe4000fffe004 */
[----:B------:R-:W-:Y:S02]  /*1450*/  USEL UR17, URZ, 0x80, UP2 ;  /* 0x00000080ff117887 */ /* 0x000fe40009000000 */
[----:B------:R-:W-:Y:S02]  /*1460*/  USEL UR9, UR15, 0x4000, UP1 ;  /* 0x000040000f097887 */ /* 0x000fe40008800000 */
[----:B------:R-:W-:Y:S02]  /*1470*/  USEL UR8, UR16, 0x8, UP0 ;  /* 0x0000000810087887 */ /* 0x000fe40008000000 */
[----:B------:R-:W-:-:S02]  /*1480*/  UIADD3 UR4, UPT, UPT, UR5, UR6, UR4 ;  /* 0x0000000605047290 */ /* 0x000fc4000fffe004 */
[----:B------:R-:W-:Y:S02]  /*1490*/  USEL UR7, UR17, 0x80, UP0 ;  /* 0x0000008011077887 */ /* 0x000fe40008000000 */
[----:B------:R-:W-:Y:S02]  /*14a0*/  USEL UR6, UR18, 0x800, UP0 ;  /* 0x0000080012067887 */ /* 0x000fe40008000000 */
[----:B------:R-:W-:Y:S02]  /*14b0*/  UIADD3 UR4, UPT, UPT, UR8, UR9, UR4 ;  /* 0x0000000908047290 */ /* 0x000fe4000fffe004 */
[----:B------:R-:W-:Y:S02]  /*14c0*/  USEL UR5, UR19, 0x8000, UP0 ;  /* 0x0000800013057887 */ /* 0x000fe40008000000 */
[----:B------:R-:W-:-:S04]  /*14d0*/  UIADD3 UR4, UPT, UPT, UR6, UR7, UR4 ;  /* 0x0000000706047290 */ /* 0x000fc8000fffe004 */
[----:B------:R-:W-:-:S06]  /*14e0*/  UIADD3 UR4, UPT, UPT, UR4, UR5, URZ ;  /* 0x0000000504047290 */ /* 0x000fcc000fffe0ff */
[----:B------:R-:W-:Y:S02]  /*14f0*/  IMAD.U32 R2, RZ, RZ, UR4 ;  /* 0x00000004ff027e24 */ /* 0x000fe4000f8e00ff */
.L_x_17:
[----:B------:R-:W-:Y:S05]  /*1500*/  BRA.U !UP5, `(.L_x_18) ;  /* 0x000000010dd47547 */ /* 0x000fea000b800000 */
[----:B------:R-:W1:Y:S01]  /*1510*/  LDCU.128 UR12, c[0x0][0xb10] ;  /* 0x00016200ff0c77ac */ /* 0x000e620008000c00 */
[----:B------:R-:W2:Y:S01]  /*1520*/  LDCU UR6, c[0x0][0x370] ;  /* 0x00006e00ff0677ac */ /* 0x000ea20008000800 */
[----:B------:R-:W3:Y:S01]  /*1530*/  LDCU UR5, c[0x0][0x374] ;  /* 0x00006e80ff0577ac */ /* 0x000ee20008000800 */
[----:B------:R-:W4:Y:S01]  /*1540*/  LDCU UR24, c[0x0][0xb0c] ;  /* 0x00016180ff1877ac */ /* 0x000f220008000800 */
[----:B------:R-:W4:Y:S01]  /*1550*/  LDCU UR7, c[0x0][0xb20] ;  /* 0x00016400ff0777ac */ /* 0x000f220008000800 */
[----:B------:R-:W4:Y:S01]  /*1560*/  LDCU.64 UR8, c[0x0][0xb28] ;  /* 0x00016500ff0877ac */ /* 0x000f220008000a00 */
[----:B-1----:R-:W-:Y:S02]  /*1570*/  UISETP.NE.AND UP0, UPT, UR14, 0x1, UPT ;  /* 0x000000010e00788c */ /* 0x002fe4000bf05270 */
[----:B---3--:R-:W-:Y:S02]  /*1580*/  UIMAD.WIDE.U32 UR10, UR5, UR15, URZ ;  /* 0x0000000f050a72a5 */ /* 0x008fe4000f8e00ff */
[----:B--2---:R-:W-:-:S02]  /*1590*/  UIMAD.WIDE.U32 UR18, UR6, UR12, URZ ;  /* 0x0000000c061272a5 */ /* 0x004fc4000f8e00ff */
[----:B----4-:R-:W-:Y:S02]  /*15a0*/  UISETP.NE.AND UP1, UPT, UR24, 0x1, UPT ;  /* 0x000000011800788c */ /* 0x010fe4000bf25270 */
[----:B------:R-:W-:Y:S01]  /*15b0*/  UISETP.NE.AND UP2, UPT, UR23, 0x1, UPT ;  /* 0x000000011700788c */ /* 0x000fe2000bf45270 */
[----:B------:R-:W-:Y:S02]  /*15c0*/  UMOV UR10, UR11 ;  /* 0x0000000b000a7c82 */ /* 0x000fe40008000000 */
[----:B------:R-:W-:Y:S01]  /*15d0*/  UMOV UR18, UR19 ;  /* 0x0000001300127c82 */ /* 0x000fe20008000000 */
[----:B------:R-:W-:Y:S02]  /*15e0*/  @UP0 USHF.R.U32.HI UR5, URZ, UR7, UR10 ;  /* 0x00000007ff050299 */ /* 0x000fe4000801160a */
[----:B------:R-:W-:Y:S02]  /*15f0*/  UIMAD.WIDE.U32 UR20, UR26, UR15, URZ ;  /* 0x0000000f1a1472a5 */ /* 0x000fe4000f8e00ff */
[----:B------:R-:W-:-:S02]  /*1600*/  UIMAD.WIDE.U32 UR10, UR5, UR8, URZ ;  /* 0x00000008050a72a5 */ /* 0x000fc4000f8e00ff */
[----:B------:R-:W-:Y:S02]  /*1610*/  @UP1 USHF.R.U32.HI UR6, URZ, UR13, UR18 ;  /* 0x0000000dff061299 */ /* 0x000fe40008011612 */
[----:B------:R-:W-:Y:S02]  /*1620*/  UIMAD.WIDE.U32 UR16, UR25, UR12, URZ ;  /* 0x0000000c191072a5 */ /* 0x000fe4000f8e00ff */
[----:B------:R-:W-:Y:S01]  /*1630*/  UIMAD.WIDE.U32 UR18, UR6, UR8, URZ ;  /* 0x00000008061272a5 */ /* 0x000fe2000f8e00ff */
[----:B------:R-:W-:Y:S01]  /*1640*/  UMOV UR4, UR21 ;  /* 0x0000001500047c82 */ /* 0x000fe20008000000 */
[----:B------:R-:W-:Y:S01]  /*1650*/  UMOV UR10, UR11 ;  /* 0x0000000b000a7c82 */ /* 0x000fe20008000000 */
[----:B------:R-:W-:Y:S02]  /*1660*/  USHF.R.U32.HI UR4, URZ, UR7, UR4 ;  /* 0x00000007ff047299 */ /* 0x000fe40008011604 */
[----:B------:R-:W-:Y:S01]  /*1670*/  @UP2 USHF.R.U32.HI UR5, URZ, UR9, UR10 ;  /* 0x00000009ff052299 */ /* 0x000fe2000801160a */
[----:B------:R-:W-:Y:S01]  /*1680*/  UMOV UR16, UR17 ;  /* 0x0000001100107c82 */ /* 0x000fe20008000000 */
[----:B------:R-:W-:Y:S01]  /*1690*/  UMOV UR18, UR19 ;  /* 0x0000001300127c82 */ /* 0x000fe20008000000 */
[----:B------:R-:W-:-:S02]  /*16a0*/  USHF.R.U32.HI UR13, URZ, UR13, UR16 ;  /* 0x0000000dff0d7299 */ /* 0x000fc40008011610 */
[----:B------:R-:W-:Y:S02]  /*16b0*/  USEL UR4, UR26, UR4, !UP0 ;  /* 0x000000041a047287 */ /* 0x000fe4000c000000 */
[----:B------:R-:W-:Y:S02]  /*16c0*/  @UP2 USHF.R.U32.HI UR6, URZ, UR9, UR18 ;  /* 0x00000009ff062299 */ /* 0x000fe40008011612 */
[----:B------:R-:W-:Y:S02]  /*16d0*/  UIMAD UR7, UR5, UR23, URZ ;  /* 0x00000017050772a4 */ /* 0x000fe4000f8e02ff */
[----:B------:R-:W-:Y:S02]  /*16e0*/  USEL UR5, UR25, UR13, !UP1 ;  /* 0x0000000d19057287 */ /* 0x000fe4000c800000 */
[----:B------:R-:W-:Y:S02]  /*16f0*/  UIMAD UR12, UR6, UR23, URZ ;  /* 0x00000017060c72a4 */ /* 0x000fe4000f8e02ff */
[----:B------:R-:W-:-:S02]  /*1700*/  UISETP.GE.AND UP0, UPT, UR4, UR7, UPT ;  /* 0x000000070400728c */ /* 0x000fc4000bf06270 */
[----:B------:R-:W-:Y:S02]  /*1710*/  UIMAD.WIDE.U32 UR10, UR4, UR8, URZ ;  /* 0x00000008040a72a5 */ /* 0x000fe4000f8e00ff */
[----:B------:R-:W-:Y:S02]  /*1720*/  UISETP.GE.OR UP0, UPT, UR5, UR12, UP0 ;  /* 0x0000000c0500728c */ /* 0x000fe40008706670 */
[----:B------:R-:W-:Y:S02]  /*1730*/  UIMAD.WIDE.U32 UR12, UR5, UR8, URZ ;  /* 0x00000008050c72a5 */ /* 0x000fe4000f8e00ff */
[----:B------:R-:W-:Y:S01]  /*1740*/  UIADD3 UR10, UPT, UPT, -UR4, URZ, URZ ;  /* 0x000000ff040a7290 */ /* 0x000fe2000fffe1ff */
[----:B------:R-:W-:Y:S01]  /*1750*/  UMOV UR8, UR11 ;  /* 0x0000000b00087c82 */ /* 0x000fe20008000000 */
[----:B------:R-:W-:Y:S02]  /*1760*/  UIADD3 UR11, UPT, UPT, -UR5, URZ, URZ ;  /* 0x000000ff050b7290 */ /* 0x000fe4000fffe1ff */
[----:B------:R-:W-:-:S03]  /*1770*/  USHF.R.U32.HI UR8, URZ, UR9, UR8 ;  /* 0x00000009ff087299 */ /* 0x000fc60008011608 */
[----:B------:R-:W-:Y:S01]  /*1780*/  @!UP0 UMOV UR7, UR13 ;  /* 0x0000000d00078c82 */ /* 0x000fe20008000000 */
[----:B------:R-:W-:Y:S02]  /*1790*/  UIMAD UR26, UR14, UR10, UR26 ;  /* 0x0000000a0e1a72a4 */ /* 0x000fe4000f8e021a */
[----:B------:R-:W-:Y:S02]  /*17a0*/  USEL UR8, UR4, UR8, !UP2 ;  /* 0x0000000804087287 */ /* 0x000fe4000d000000 */
[----:B------:R-:W-:Y:S02]  /*17b0*/  @!UP0 USHF.R.U32.HI UR7, URZ, UR9, UR7 ;  /* 0x00000009ff078299 */ /* 0x000fe40008011607 */
[----:B------:R-:W-:Y:S02]  /*17c0*/  UIADD3 UR9, UPT, UPT, -UR8, URZ, URZ ;  /* 0x000000ff08097290 */ /* 0x000fe4000fffe1ff */
[----:B------:R-:W-:Y:S02]  /*17d0*/  @!UP0 USEL UR7, UR5, UR7, !UP2 ;  /* 0x0000000705078287 */ /* 0x000fe4000d000000 */
[----:B------:R-:W-:-:S02]  /*17e0*/  UIMAD UR9, UR23, UR9, UR4 ;  /* 0x00000009170972a4 */ /* 0x000fc4000f8e0204 */
[----:B------:R-:W-:Y:S02]  /*17f0*/  @!UP0 UIADD3 UR8, UPT, UPT, UR8, -UR7, URZ ;  /* 0x8000000708088290 */ /* 0x000fe4000fffe0ff */
[----:B------:R-:W-:Y:S02]  /*1800*/  @!UP0 UIMAD UR6, UR9, UR6, UR7 ;  /* 0x00000006090682a4 */ /* 0x000fe4000f8e0207 */
[----:B------:R-:W-:Y:S02]  /*1810*/  @!UP0 UIMAD UR4, UR8, UR23, UR5 ;  /* 0x00000017080482a4 */ /* 0x000fe4000f8e0205 */
[----:B------:R-:W-:Y:S02]  /*1820*/  UIMAD UR25, UR24, UR11, UR25 ;  /* 0x0000000b181972a4 */ /* 0x000fe4000f8e0219 */
[----:B------:R-:W-:Y:S01]  /*1830*/  UIMAD UR26, UR4, UR14, UR26 ;  /* 0x0000000e041a72a4 */ /* 0x000fe2000f8e021a */
[----:B------:R-:W-:Y:S02]  /*1840*/  @!UP0 UMOV UR5, UR6 ;  /* 0x0000000600058c82 */ /* 0x000fe40008000000 */
[----:B------:R-:W-:-:S12]  /*1850*/  UIMAD UR25, UR5, UR24, UR25 ;  /* 0x00000018051972a4 */ /* 0x000fd8000f8e0219 */
.L_x_18:
[----:B------:R-:W-:-:S09]  /*1860*/  UISETP.NE.AND UP0, UPT, UR28, 0x1, UPT ;  /* 0x000000011c00788c */ /* 0x000fd2000bf05270 */
[----:B------:R-:W-:Y:S05]  /*1870*/  BRA.U UP0, `(.L_x_19) ;  /* 0x0000000100447547 */ /* 0x000fea000b800000 */
[----:B------:R-:W1:Y:S01]  /*1880*/  LDCU.128 UR8, c[0x0][0xb10] ;  /* 0x00016200ff0877ac */ /* 0x000e620008000c00 */
[----:B------:R-:W2:Y:S01]  /*1890*/  LDCU UR12, c[0x0][0xb0c] ;  /* 0x00016180ff0c77ac */ /* 0x000ea20008000800 */
[----:B------:R-:W3:Y:S01]  /*18a0*/  LDCU UR13, c[0x0][0xb20] ;  /* 0x00016400ff0d77ac */ /* 0x000ee20008000800 */
[----:B-1----:R-:W-:Y:S02]  /*18b0*/  UIMAD.WIDE.U32 UR6, UR25, UR8, URZ ;  /* 0x00000008190672a5 */ /* 0x002fe4000f8e00ff */
[----:B------:R-:W-:Y:S02]  /*18c0*/  UIMAD.WIDE.U32 UR4, UR26, UR11, URZ ;  /* 0x0000000b1a0472a5 */ /* 0x000fe4000f8e00ff */
[----:B--2---:R-:W-:Y:S02]  /*18d0*/  UISETP.NE.AND UP1, UPT, UR12, 0x1, UPT ;  /* 0x000000010c00788c */ /* 0x004fe4000bf25270 */
[----:B------:R-:W-:Y:S01]  /*18e0*/  UISETP.NE.AND UP0, UPT, UR10, 0x1, UPT ;  /* 0x000000010a00788c */ /* 0x000fe2000bf05270 */
[----:B------:R-:W-:-:S02]  /*18f0*/  UMOV UR6, UR7 ;  /* 0x0000000700067c82 */ /* 0x000fc40008000000 */
[----:B------:R-:W-:Y:S01]  /*1900*/  UMOV UR4, UR5 ;  /* 0x0000000500047c82 */ /* 0x000fe20008000000 */
[----:B------:R-:W-:Y:S02]  /*1910*/  USHF.R.U32.HI UR9, URZ, UR9, UR6 ;  /* 0x00000009ff097299 */ /* 0x000fe40008011606 */
[----:B---3--:R-:W-:Y:S02]  /*1920*/  USHF.R.U32.HI UR4, URZ, UR13, UR4 ;  /* 0x0000000dff047299 */ /* 0x008fe40008011604 */
[----:B------:R-:W-:Y:S02]  /*1930*/  USEL UR5, UR25, UR9, !UP1 ;  /* 0x0000000919057287 */ /* 0x000fe4000c800000 */
[----:B------:R-:W-:-:S04]  /*1940*/  USEL UR4, UR26, UR4, !UP0 ;  /* 0x000000041a047287 */ /* 0x000fc8000c000000 */
[----:B------:R-:W-:Y:S02]  /*1950*/  UIADD3 UR6, UPT, UPT, UR5, -UR4, URZ ;  /* 0x8000000405067290 */ /* 0x000fe4000fffe0ff */
[----:B------:R-:W-:Y:S02]  /*1960*/  UIADD3 UR4, UPT, UPT, -UR5, UR4, URZ ;  /* 0x0000000405047290 */ /* 0x000fe4000fffe1ff */
[----:B------:R-:W-:Y:S02]  /*1970*/  UIMAD UR26, UR6, UR10, UR26 ;  /* 0x0000000a061a72a4 */ /* 0x000fe4000f8e021a */
[----:B------:R-:W-:-:S12]  /*1980*/  UIMAD UR25, UR4, UR12, UR25 ;  /* 0x0000000c041972a4 */ /* 0x000fd8000f8e0219 */
.L_x_19:
[----:B------:R-:W-:-:S09]  /*1990*/  UISETP.EQ.U32.AND UP0, UPT, UR31, 0x1, UPT ;  /* 0x000000011f00788c */ /* 0x000fd2000bf02070 */
[----:B------:R-:W-:Y:S05]  /*19a0*/  BRA.U !UP0, `(.L_x_20) ;  /* 0x00000001080c7547 */ /* 0x000fea000b800000 */
[----:B------:R-:W-:Y:S01]  /*19b0*/  UCGABAR_WAIT ;  /* 0x0000000000007dc7 */ /* 0x000fe20008000000 */
[----:B------:R-:W-:Y:S01]  /*19c0*/  CCTL.IVALL ;  /* 0x00000000ff00798f */ /* 0x000fe20002000000 */
[----:B------:R-:W-:Y:S05]  /*19d0*/  BRA `(.L_x_21) ;  /* 0x0000000000047947 */ /* 0x000fea0003800000 */
.L_x_20:
[----:B------:R-:W-:Y:S06]  /*19e0*/  BAR.SYNC.DEFER_BLOCKING 0x0 ;  /* 0x0000000000007b1d */ /* 0x000fec0000010000 */
.L_x_21:
[----:B------:R-:W-:Y:S05]  /*19f0*/  BRA.U UP6, `(.L_x_22) ;  /* 0x0000001506b47547 */ /* 0x000fea000b800000 */
[----:B------:R-:W1:Y:S01]  /*1a00*/  LDCU UR6, c[0x0][0x38c] ;  /* 0x00007180ff0677ac */ /* 0x000e620008000800 */
[----:B------:R-:W-:Y:S01]  /*1a10*/  PLOP3.LUT P2, PT, PT, PT, UP3, 0x80, 0x8 ;  /* 0x000000000008781c */ /* 0x000fe20003f4f038 */
[----:B------:R-:W-:Y:S01]  /*1a20*/  IMAD.MOV.U32 R12, RZ, RZ, 0x1 ;  /* 0x00000001ff0c7424 */ /* 0x000fe200078e00ff */
[----:B------:R-:W-:Y:S01]  /*1a30*/  ISETP.EQ.OR P3, PT, R0, RZ, P4 ;  /* 0x000000ff0000720c */ /* 0x000fe20002762670 */
[----:B------:R-:W-:Y:S01]  /*1a40*/  UISETP.NE.AND UP1, UPT, UR22, URZ, UPT ;  /* 0x000000ff1600728c */ /* 0x000fe2000bf25270 */
[----:B------:R-:W-:Y:S02]  /*1a50*/  PLOP3.LUT P2, PT, P2, PT, PT, 0x8, 0x80 ;  /* 0x000000000080781c */ /* 0x000fe4000174e170 */
[----:B------:R-:W-:Y:S01]  /*1a60*/  CS2R R10, SRZ ;  /* 0x00000000000a7805 */ /* 0x000fe2000001ff00 */
[----:B------:R-:W-:Y:S01]  /*1a70*/  IMAD.MOV.U32 R9, RZ, RZ, RZ ;  /* 0x000000ffff097224 */ /* 0x000fe200078e00ff */
[----:B------:R-:W2:Y:S01]  /*1a80*/  LDCU UR48, c[0x0][0x370] ;  /* 0x00006e00ff3077ac */ /* 0x000ea20008000800 */
[----:B------:R-:W-:Y:S01]  /*1a90*/  IMAD.MOV.U32 R8, RZ, RZ, 0x1 ;  /* 0x00000001ff087424 */ /* 0x000fe200078e00ff */
[----:B------:R-:W3:Y:S01]  /*1aa0*/  LDCU.64 UR44, c[0x0][0x348] ;  /* 0x00006900ff2c77ac */ /* 0x000ee20008000a00 */
[----:B------:R-:W4:Y:S01]  /*1ab0*/  LDCU UR47, c[0x0][0x374] ;  /* 0x00006e80ff2f77ac */ /* 0x000f220008000800 */
[----:B-1----:R-:W-:-:S02]  /*1ac0*/  UIADD3 UR5, UPT, UPT, UR6, 0x7f, URZ ;  /* 0x0000007f06057890 */ /* 0x002fc4000fffe0ff */
[----:B------:R-:W-:Y:S02]  /*1ad0*/  UIADD3 UR55, UPT, UPT, UR6, 0xfe, URZ ;  /* 0x000000fe06377890 */ /* 0x000fe4000fffe0ff */
[----:B------:R-:W-:Y:S02]  /*1ae0*/  USHF.R.S32.HI UR4, URZ, 0x1f, UR5 ;  /* 0x0000001fff047899 */ /* 0x000fe40008011405 */
[----:B------:R-:W-:Y:S02]  /*1af0*/  USEL UR37, UR37, 0x2, UP1 ;  /* 0x0000000225257887 */ /* 0x000fe40008800000 */
[----:B------:R-:W-:Y:S02]  /*1b00*/  ULEA.HI UR4, UR4, UR5, URZ, 0x7 ;  /* 0x0000000504047291 */ /* 0x000fe4000f8f38ff */
[----:B------:R-:W-:Y:S02]  /*1b10*/  USHF.L.U32 UR5, UR27, 0x4, URZ ;  /* 0x000000041b057899 */ /* 0x000fe400080006ff */
[----:B------:R-:W-:-:S02]  /*1b20*/  USHF.R.S32.HI UR50, URZ, 0x7, UR4 ;  /* 0x00000007ff327899 */ /* 0x000fc40008011404 */
[----:B------:R-:W-:Y:S02]  /*1b30*/  UIADD3 UR4, UPT, UPT, UR6, -0x1, URZ ;  /* 0xffffffff06047890 */ /* 0x000fe4000fffe0ff */
[----:B------:R-:W-:Y:S02]  /*1b40*/  UISETP.LT.U32.AND UP0, UPT, UR50, 0x6, UPT ;  /* 0x000000063200788c */ /* 0x000fe4000bf01070 */
[----:B------:R-:W-:Y:S02]  /*1b50*/  UISETP.GE.U32.AND UP2, UPT, UR4, -0xff, UPT ;  /* 0xffffff010400788c */ /* 0x000fe4000bf46070 */
[----:B------:R-:W-:Y:S02]  /*1b60*/  USEL UR49, UR50, 0x6, UP0 ;  /* 0x0000000632317887 */ /* 0x000fe40008000000 */
[----:B------:R-:W-:Y:S02]  /*1b70*/  ULOP3.LUT UR51, UR5, 0x30, URZ, 0xe2, !UPT ;  /* 0x0000003005337892 */ /* 0x000fe4000f8ee2ff */
[----:B------:R-:W-:-:S02]  /*1b80*/  UIADD3 UR31, UPT, UPT, UR49, -0x1, URZ ;  /* 0xffffffff311f7890 */ /* 0x000fc4000fffe0ff */
[----:B------:R-:W-:Y:S01]  /*1b90*/  UIADD3 UR52, UPT, UPT, UR50, -UR49, URZ ;  /* 0x8000003132347290 */ /* 0x000fe2000fffe0ff */
[----:B------:R-:W-:Y:S02]  /*1ba0*/  UMOV UR22, URZ ;  /* 0x000000ff00167c82 */ /* 0x000fe40008000000 */
[----:B------:R-:W-:-:S04]  /*1bb0*/  @UP2 UIADD3 UR31, UPT, UPT, UR49, URZ, URZ ;  /* 0x000000ff311f2290 */ /* 0x000fc8000fffe0ff */
[----:B--234-:R-:W-:-:S12]  /*1bc0*/  UIADD3 UR31, UPT, UPT, UR31, 0x1, URZ ;  /* 0x000000011f1f7890 */ /* 0x01cfd8000fffe0ff */
.L_x_46:
[----:B------:R-:W-:Y:S01]  /*1bd0*/  UISETP.NE.AND UP0, UPT, UR54, URZ, UPT ;  /* 0x000000ff3600728c */ /* 0x000fe2000bf05270 */
[----:B------:R-:W1:Y:S08]  /*1be0*/  S2UR UR54, SR_CgaCtaId ;  /* 0x00000000003679c3 */ /* 0x000e700000008800 */
[----:B---3--:R-:W-:Y:S05]  /*1bf0*/  BRA.U UP0, `(.L_x_23) ;  /* 0x0000000100347547 */ /* 0x008fea000b800000 */
[----:B------:R-:W2:Y:S01]  /*1c00*/  S2R R0, SR_CgaCtaId ;  /* 0x0000000000007919 */ /* 0x000ea20000008800 */
[----:B------:R-:W-:-:S04]  /*1c10*/  MOV R2, 0x400 ;  /* 0x0000040000027802 */ /* 0x000fc80000000f00 */
[----:B--2---:R-:W-:Y:S02]  /*1c20*/  LEA R0, R0, R2, 0x18 ;  /* 0x0000000200007211 */ /* 0x004fe400078ec0ff */
[----:B------:R-:W-:-:S03]  /*1c30*/  SHF.L.U32 R2, R8, 0x1f, RZ ;  /* 0x0000001f08027819 */ /* 0x000fc600000006ff */
[----:B------:R-:W-:-:S04]  /*1c40*/  IMAD R0, R9, 0x8, R0 ;  /* 0x0000000809007824 */ /* 0x000fc800078e0200 */
[----:B------:R-:W2:Y:S02]  /*1c50*/  SYNCS.PHASECHK.TRANS64.TRYWAIT P0, [R0+URZ+0x110], R2 ;  /* 0x00011002000075a7 */ /* 0x000ea400080011ff */
[----:B--2---:R-:W-:Y:S05]  /*1c60*/  @!P0 BRA `(.L_x_24) ;  /* 0x0000006000588947 */ /* 0x004fea0003800000 */
.L_x_128:
[----:B------:R-:W-:Y:S01]  /*1c70*/  VIADD R9, R9, 0x1 ;  /* 0x0000000109097836 */ /* 0x000fe20000000000 */
[----:B------:R2:W-:Y:S04]  /*1c80*/  SYNCS.ARRIVE.TRANS64.A1T0 RZ, [R0+URZ+0x100], RZ ;  /* 0x000100ff00ff79a7 */ /* 0x0005e800081000ff */
[----:B------:R-:W-:-:S04]  /*1c90*/  ISETP.NE.AND P0, PT, R9, 0x2, PT ;  /* 0x000000020900780c */ /* 0x000fc80003f05270 */
[----:B------:R-:W-:Y:S02]  /*1ca0*/  SEL R9, R9, RZ, P0 ;  /* 0x000000ff09097207 */ /* 0x000fe40000000000 */
[----:B--2---:R-:W-:-:S04]  /*1cb0*/  SEL R0, RZ, 0x1, P0 ;  /* 0x00000001ff007807 */ /* 0x004fc80000000000 */
[----:B------:R-:W-:-:S07]  /*1cc0*/  LOP3.LUT R8, R8, R0, RZ, 0x3c, !PT ;  /* 0x0000000008087212 */ /* 0x000fce00078e3cff */
.L_x_23:
[----:B------:R-:W-:Y:S01]  /*1cd0*/  UMOV UR21, 0x400 ;  /* 0x0000040000157882 */ /* 0x000fe20000000000 */
[----:B------:R-:W-:Y:S01]  /*1ce0*/  SHF.L.U32 R0, R12, 0x1f, RZ ;  /* 0x0000001f0c007819 */ /* 0x000fe200000006ff */
[----:B-1----:R-:W-:Y:S02]  /*1cf0*/  ULEA UR21, UR54, UR21, 0x18 ;  /* 0x0000001536157291 */ /* 0x002fe4000f8ec0ff */
[----:B------:R-:W-:Y:S02]  /*1d00*/  UISETP.GE.U32.AND UP0, UPT, UR55, 0xff, UPT ;  /* 0x000000ff3700788c */ /* 0x000fe4000bf06070 */
[----:B------:R-:W-:Y:S02]  /*1d10*/  ULEA UR4, UR22, UR21, 0x3 ;  /* 0x0000001516047291 */ /* 0x000fe4000f8e18ff */
[----:B------:R-:W-:Y:S02]  /*1d20*/  ULEA UR19, UR26, UR53, 0x2 ;  /* 0x000000351a137291 */ /* 0x000fe4000f8e10ff */
[----:B------:R-:W-:-:S02]  /*1d30*/  ULEA UR35, UR25, UR51, 0x6 ;  /* 0x0000003319237291 */ /* 0x000fc4000f8e30ff */
[----:B------:R-:W-:Y:S01]  /*1d40*/  USHF.L.U32 UR19, UR19, 0x4, URZ ;  /* 0x0000000413137899 */ /* 0x000fe200080006ff */
[----:B------:R-:W-:Y:S02]  /*1d50*/  UMOV UR7, URZ ;  /* 0x000000ff00077c82 */ /* 0x000fe40008000000 */
[----:B------:R1:W2:Y:S01]  /*1d60*/  SYNCS.PHASECHK.TRANS64.TRYWAIT P1, [UR4+0x30], R0 ;  /* 0x00003000ff0075a7 */ /* 0x0002a20008021104 */
[----:B------:R-:W-:Y:S08]  /*1d70*/  BRA.U !UP0, `(.L_x_25) ;  /* 0x0000000508107547 */ /* 0x000ff0000b800000 */
[----:B------:R-:W-:Y:S01]  /*1d80*/  UMOV UR13, URZ ;  /* 0x000000ff000d7c82 */ /* 0x000fe20008000000 */
[----:B------:R-:W-:-:S05]  /*1d90*/  UMOV UR6, UR22 ;  /* 0x0000001600067c82 */ /* 0x000fca0008000000 */
.L_x_33:
[----:B------:R-:W-:Y:S01]  /*1da0*/  ULEA UR33, UR6, UR21, 0x3 ;  /* 0x0000001506217291 */ /* 0x000fe2000f8e18ff */
[----:B--2---:R-:W-:Y:S01]  /*1db0*/  @!P4 MOV R2, 0x8000 ;  /* 0x000080000002c802 */ /* 0x004fe20000000f00 */
[----:B--23--:R-:W-:Y:S10]  /*1dc0*/  @P1 BRA `(.L_x_26) ;  /* 0x00000000000c1947 */ /* 0x00cff40003800000 */
[----:B------:R-:W-:-:S04]  /*1dd0*/  SHF.L.U32 R3, R12, 0x1f, RZ ;  /* 0x0000001f0c037819 */ /* 0x000fc800000006ff */
[----:B------:R-:W2:Y:S02]  /*1de0*/  SYNCS.PHASECHK.TRANS64.TRYWAIT P0, [UR33+0x30], R3 ;  /* 0x00003003ff0075a7 */ /* 0x000ea40008001121 */
[----:B--2---:R-:W-:Y:S05]  /*1df0*/  @!P0 BRA `(.L_x_27) ;  /* 0x0000006000088947 */ /* 0x004fea0003800000 */
.L_x_26:
[----:B------:R2:W-:Y:S01]  /*1e00*/  @!P4 SYNCS.ARRIVE.TRANS64 RZ, [UR33], R2 ;  /* 0x00000002ffffc9a7 */ /* 0x0005e20008000021 */
[----:B------:R-:W-:-:S04]  /*1e10*/  ULOP3.LUT UR4, UR37, 0x2, URZ, 0xfc, !UPT ;  /* 0x0000000225047892 */ /* 0x000fc8000f8efcff */
[----:B------:R-:W-:-:S09]  /*1e20*/  UISETP.NE.AND UP0, UPT, UR4, 0x2, UPT ;  /* 0x000000020400788c */ /* 0x000fd2000bf05270 */
[----:B------:R-:W-:Y:S05]  /*1e30*/  BRA.U UP0, `(.L_x_28) ;  /* 0x0000000100047547 */ /* 0x000fea000b800000 */
[----:B------:R-:W-:Y:S05]  /*1e40*/  BPT.TRAP 0x1 ;  /* 0x000000040000795c */ /* 0x000fea0000300000 */
.L_x_28:
[----:B------:R-:W-:Y:S04]  /*1e50*/  BSSY.RECONVERGENT B0, `(.L_x_29) ;  /* 0x0000003000007945 */ /* 0x000fe80003800200 */
[----:B------:R-:W-:Y:S05]  /*1e60*/  @P3 BRA `(.L_x_30) ;  /* 0x0000000000043947 */ /* 0x000fea0003800000 */
[----:B------:R-:W-:Y:S05]  /*1e70*/  BPT.TRAP 0x1 ;  /* 0x000000040000795c */ /* 0x000fea0000300000 */
.L_x_30:
[----:B------:R-:W-:Y:S05]  /*1e80*/  BSYNC.RECONVERGENT B0 ;  /* 0x0000000000007941 */ /* 0x000fea0003800200 */
.L_x_29:
[----:B------:R-:W-:Y:S01]  /*1e90*/  UIADD3 UR4, UPT, UPT, UR6, 0x1, URZ ;  /* 0x0000000106047890 */ /* 0x000fe2000fffe0ff */
[----:B------:R-:W-:Y:S01]  /*1ea0*/  BSSY.RECONVERGENT B0, `(.L_x_31) ;  /* 0x000002c000007945 */ /* 0x000fe20003800200 */
[----:B------:R-:W-:Y:S02]  /*1eb0*/  ELECT P0, URZ, PT ;  /* 0x0000000000ff782f */ /* 0x000fe40003800000 */
[----:B------:R-:W-:-:S04]  /*1ec0*/  UISETP.NE.AND UP0, UPT, UR4, 0x6, UPT ;  /* 0x000000060400788c */ /* 0x000fc8000bf05270 */
[----:B------:R-:W-:Y:S02]  /*1ed0*/  USEL UR5, URZ, 0x1, UP0 ;  /* 0x00000001ff057887 */ /* 0x000fe40008000000 */
[----:B------:R-:W-:-:S04]  /*1ee0*/  USEL UR22, UR4, URZ, UP0 ;  /* 0x000000ff04167287 */ /* 0x000fc80008000000 */
[----:B------:R-:W-:Y:S01]  /*1ef0*/  ULEA UR4, UR22, UR21, 0x3 ;  /* 0x0000001516047291 */ /* 0x000fe2000f8e18ff */
[----:B------:R-:W-:-:S04]  /*1f00*/  LOP3.LUT R12, R12, UR5, RZ, 0x3c, !PT ;  /* 0x000000050c0c7c12 */ /* 0x000fc8000f8e3cff */
[----:B-1----:R-:W-:-:S04]  /*1f10*/  SHF.L.U32 R0, R12, 0x1f, RZ ;  /* 0x0000001f0c007819 */ /* 0x002fc800000006ff */
[----:B------:R1:W3:Y:S01]  /*1f20*/  SYNCS.PHASECHK.TRANS64.TRYWAIT P1, [UR4+0x30], R0 ;  /* 0x00003000ff0075a7 */ /* 0x0002e20008021104 */
[----:B------:R-:W-:Y:S05]  /*1f30*/  @!P0 BRA `(.L_x_32) ;  /* 0x0000000000888947 */ /* 0x000fea0003800000 */
[----:B------:R-:W-:Y:S02]  /*1f40*/  USHF.L.U32 UR7, UR6, 0xd, URZ ;  /* 0x0000000d06077899 */ /* 0x000fe400080006ff */
[----:B------:R-:W-:Y:S02]  /*1f50*/  UIADD3 UR4, UP1, UPT, UR44, 0x80, URZ ;  /* 0x000000802c047890 */ /* 0x000fe4000ff3e0ff */
[----:B------:R-:W-:Y:S02]  /*1f60*/  ULOP3.LUT UR24, UR7, UR39, URZ, 0xfc, !UPT ;  /* 0x0000002707187292 */ /* 0x000fe4000f8efcff */
[----:B------:R-:W-:Y:S02]  /*1f70*/  ULOP3.LUT UR8, UR7, UR38, URZ, 0xfc, !UPT ;  /* 0x0000002607087292 */ /* 0x000fe4000f8efcff */
[----:B------:R-:W-:Y:S02]  /*1f80*/  ULEA UR24, UR24, UR21, 0x1 ;  /* 0x0000001518187291 */ /* 0x000fe4000f8e08ff */
[----:B------:R-:W-:-:S02]  /*1f90*/  USHF.L.U32 UR34, UR13, 0x7, URZ ;  /* 0x000000070d227899 */ /* 0x000fc400080006ff */
[----:B------:R-:W-:Y:S02]  /*1fa0*/  UIADD3 UR14, UP0, UPT, UR44, 0x180, URZ ;  /* 0x000001802c0e7890 */ /* 0x000fe4000ff1e0ff */
[----:B------:R-:W-:Y:S02]  /*1fb0*/  ULEA UR8, UR8, UR21, 0x1 ;  /* 0x0000001508087291 */ /* 0x000fe4000f8e08ff */
[----:B------:R-:W-:Y:S02]  /*1fc0*/  UIADD3.X UR5, UPT, UPT, URZ, UR45, URZ, UP1, !UPT ;  /* 0x0000002dff057290 */ /* 0x000fe40008ffe4ff */
[----:B------:R-:W-:Y:S02]  /*1fd0*/  UIADD3 UR32, UPT, UPT, UR24, 0x3400, URZ ;  /* 0x0000340018207890 */ /* 0x000fe4000fffe0ff */
[----:B------:R-:W-:Y:S02]  /*1fe0*/  UPRMT UR7, URZ, 0x5410, UR30 ;  /* 0x00005410ff077896 */ /* 0x000fe4000800001e */
[----:B------:R-:W-:-:S02]  /*1ff0*/  UIADD3 UR26, UPT, UPT, UR34, 0x40, URZ ;  /* 0x00000040221a7890 */ /* 0x000fc4000fffe0ff */
[----:B------:R-:W-:Y:S02]  /*2000*/  UIADD3 UR24, UPT, UPT, UR24, 0x5400, URZ ;  /* 0x0000540018187890 */ /* 0x000fe4000fffe0ff */
[----:B------:R-:W-:Y:S02]  /*2010*/  UIADD3.X UR15, UPT, UPT, URZ, UR45, URZ, UP0, !UPT ;  /* 0x0000002dff0f7290 */ /* 0x000fe400087fe4ff */
[----:B------:R-:W-:Y:S02]  /*2020*/  UIADD3 UR16, UPT, UPT, UR8, 0x1b400, URZ ;  /* 0x0001b40008107890 */ /* 0x000fe4000fffe0ff */
[----:B------:R-:W-:Y:S02]  /*2030*/  UPRMT UR23, URZ, 0x5410, UR29 ;  /* 0x00005410ff177896 */ /* 0x000fe4000800001d */
[----:B------:R-:W-:Y:S01]  /*2040*/  UIADD3 UR8, UPT, UPT, UR8, 0x1d400, URZ ;  /* 0x0001d40008087890 */ /* 0x000fe2000fffe0ff */
[----:B------:R-:W-:Y:S01]  /*2050*/  UMOV UR40, 0x0 ;  /* 0x0000000000287882 */ /* 0x000fe20000000000 */
[----:B------:R-:W-:Y:S01]  /*2060*/  UMOV UR41, 0x10000000 ;  /* 0x1000000000297882 */ /* 0x000fe20000000000 */
[----:B------:R-:W-:Y:S01]  /*2070*/  UMOV UR25, UR33 ;  /* 0x0000002100197c82 */ /* 0x000fe20008000000 */
[----:B------:R-:W-:Y:S01]  /*2080*/  UMOV UR27, UR35 ;  /* 0x00000023001b7c82 */ /* 0x000fe20008000000 */
[----:B------:R-:W-:Y:S01]  /*2090*/  UMOV UR28, UR36 ;  /* 0x00000024001c7c82 */ /* 0x000fe20008000000 */
[----:B------:R-:W-:Y:S01]  /*20a0*/  UMOV UR17, UR33 ;  /* 0x0000002100117c82 */ /* 0x000fe20008000000 */
[----:B------:R-:W-:Y:S01]  /*20b0*/  UMOV UR20, UR36 ;  /* 0x0000002400147c82 */ /* 0x000fe20008000000 */
[----:B------:R-:W-:Y:S01]  /*20c0*/  UMOV UR18, UR34 ;  /* 0x0000002200127c82 */ /* 0x000fe20008000000 */
[----:B------:R4:W-:Y:S01]  /*20d0*/  UTMALDG.3D.MULTICAST [UR32], [UR4], UR7, desc[UR40] ;  /* 0x00002820040073b4 */ /* 0x0009e20008011807 */
[----:B------:R-:W-:Y:S01]  /*20e0*/  UMOV UR9, UR33 ;  /* 0x0000002100097c82 */ /* 0x000fe20008000000 */
[----:B------:R-:W-:Y:S01]  /*20f0*/  UMOV UR11, UR19 ;  /* 0x00000013000b7c82 */ /* 0x000fe20008000000 */
[----:B------:R-:W-:Y:S01]  /*2100*/  UMOV UR12, UR36 ;  /* 0x00000024000c7c82 */ /* 0x000fe20008000000 */
[----:B------:R-:W-:Y:S01]  /*2110*/  UMOV UR10, UR26 ;  /* 0x0000001a000a7c82 */ /* 0x000fe20008000000 */
[----:B------:R4:W-:Y:S01]  /*2120*/  UTMALDG.3D.MULTICAST [UR24], [UR4], UR7, desc[UR40] ;  /* 0x00002818040073b4 */ /* 0x0009e20008011807 */
[----:B------:R4:W-:Y:S01]  /*2130*/  UTMALDG.3D.MULTICAST [UR16], [UR14], UR23, desc[UR40] ;  /* 0x000028100e0073b4 */ /* 0x0009e20008011817 */
[----:B------:R4:W-:Y:S02]  /*2140*/  UTMALDG.3D.MULTICAST [UR8], [UR14], UR23, desc[UR40] ;  /* 0x000028080e0073b4 */ /* 0x0009e40008011817 */
[----:B----4-:R-:W-:Y:S01]  /*2150*/  NOP ;  /* 0x0000000000007918 */ /* 0x010fe20000000000 */
.L_x_32:
[----:B------:R-:W-:Y:S05]  /*2160*/  BSYNC.RECONVERGENT B0 ;  /* 0x0000000000007941 */ /* 0x000fea0003800200 */
.L_x_31:
[----:B------:R-:W-:Y:S01]  /*2170*/  UIADD3 UR13, UPT, UPT, UR13, 0x1, URZ ;  /* 0x000000010d0d7890 */ /* 0x000fe2000fffe0ff */
[----:B------:R-:W-:Y:S01]  /*2180*/  UMOV UR6, UR22 ;  /* 0x0000001600067c82 */ /* 0x000fe20008000000 */
[----:B------:R-:W-:Y:S02]  /*2190*/  UMOV UR7, UR31 ;  /* 0x0000001f00077c82 */ /* 0x000fe40008000000 */
[----:B------:R-:W-:-:S09]  /*21a0*/  UISETP.NE.AND UP0, UPT, UR13, UR31, UPT ;  /* 0x0000001f0d00728c */ /* 0x000fd2000bf05270 */
[----:B------:R-:W-:Y:S05]  /*21b0*/  BRA.U UP0, `(.L_x_33) ;  /* 0xfffffff900f87547 */ /* 0x000fea000b83ffff */
.L_x_25:
[----:B------:R-:W-:Y:S01]  /*21c0*/  ULEA UR4, UR22, UR21, 0x3 ;  /* 0x0000001516047291 */ /* 0x000fe2000f8e18ff */
[----:B-1----:R-:W-:Y:S01]  /*21d0*/  SHF.L.U32 R0, R12, 0x1f, RZ ;  /* 0x0000001f0c007819 */ /* 0x002fe200000006ff */
[----:B------:R-:W-:Y:S01]  /*21e0*/  @!P2 SYNCS.ARRIVE.TRANS64.A1T0 RZ, [UR21+0x98], RZ ;  /* 0x000098ffffffa9a7 */ /* 0x000fe20008100015 */
[----:B------:R-:W-:-:S06]  /*21f0*/  UISETP.GT.AND UP0, UPT, UR50, UR49, UPT ;  /* 0x000000313200728c */ /* 0x000fcc000bf04270 */
[----:B--23--:R1:W2:Y:S03]  /*2200*/  SYNCS.PHASECHK.TRANS64.TRYWAIT P1, [UR4+0x30], R0 ;  /* 0x00003000ff0075a7 */ /* 0x00c2a60008021104 */
[----:B------:R-:W-:Y:S05]  /*2210*/  BRA.U !UP0, `(.L_x_34) ;  /* 0x00000005080c7547 */ /* 0x000fea000b800000 */
[----:B------:R-:W-:Y:S01]  /*2220*/  UIADD3 UR23, UPT, UPT, UR52, UR7, URZ ;  /* 0x0000000734177290 */ /* 0x000fe2000fffe0ff */
[----:B------:R-:W-:-:S11]  /*2230*/  UMOV UR6, UR22 ;  /* 0x0000001600067c82 */ /* 0x000fd60008000000 */
.L_x_42:
[----:B------:R-:W-:Y:S01]  /*2240*/  ULEA UR33, UR6, UR21, 0x3 ;  /* 0x0000001506217291 */ /* 0x000fe2000f8e18ff */
[----:B--2---:R-:W-:Y:S01]  /*2250*/  @!P4 MOV R2, 0x8000 ;  /* 0x000080000002c802 */ /* 0x004fe20000000f00 */
[----:B--23--:R-:W-:Y:S10]  /*2260*/  @P1 BRA `(.L_x_35) ;  /* 0x00000000000c1947 */ /* 0x00cff40003800000 */
[----:B------:R-:W-:-:S04]  /*2270*/  SHF.L.U32 R3, R12, 0x1f, RZ ;  /* 0x0000001f0c037819 */ /* 0x000fc800000006ff */
[----:B------:R-:W2:Y:S02]  /*2280*/  SYNCS.PHASECHK.TRANS64.TRYWAIT P0, [UR33+0x30], R3 ;  /* 0x00003003ff0075a7 */ /* 0x000ea40008001121 */
[----:B--2---:R-:W-:Y:S05]  /*2290*/  @!P0 BRA `(.L_x_36) ;  /* 0x0000005800f88947 */ /* 0x004fea0003800000 */
.L_x_35:
[----:B------:R2:W-:Y:S01]  /*22a0*/  @!P4 SYNCS.ARRIVE.TRANS64 RZ, [UR33], R2 ;  /* 0x00000002ffffc9a7 */ /* 0x0005e20008000021 */
[----:B------:R-:W-:-:S04]  /*22b0*/  ULOP3.LUT UR4, UR37, 0x2, URZ, 0xfc, !UPT ;  /* 0x0000000225047892 */ /* 0x000fc8000f8efcff */
[----:B------:R-:W-:-:S09]  /*22c0*/  UISETP.NE.AND UP0, UPT, UR4, 0x2, UPT ;  /* 0x000000020400788c */ /* 0x000fd2000bf05270 */
[----:B------:R-:W-:Y:S05]  /*22d0*/  BRA.U UP0, `(.L_x_37) ;  /* 0x0000000100047547 */ /* 0x000fea000b800000 */
[----:B------:R-:W-:Y:S05]  /*22e0*/  BPT.TRAP 0x1 ;  /* 0x000000040000795c */ /* 0x000fea0000300000 */
.L_x_37:
[----:B------:R-:W-:Y:S04]  /*22f0*/  BSSY.RECONVERGENT B0, `(.L_x_38) ;  /* 0x0000003000007945 */ /* 0x000fe80003800200 */
[----:B------:R-:W-:Y:S05]  /*2300*/  @P3 BRA `(.L_x_39) ;  /* 0x0000000000043947 */ /* 0x000fea0003800000 */
[----:B------:R-:W-:Y:S05]  /*2310*/  BPT.TRAP 0x1 ;  /* 0x000000040000795c */ /* 0x000fea0000300000 */
.L_x_39:
[----:B------:R-:W-:Y:S05]  /*2320*/  BSYNC.RECONVERGENT B0 ;  /* 0x0000000000007941 */ /* 0x000fea0003800200 */
.L_x_38:
        /* <DEDUP_REMOVED lines=33> */
[----:B------:R-:W-:Y:S01]  /*2540*/  UTMALDG.3D.MULTICAST [UR32], [UR4], UR10, desc[UR40] ;  /* 0x00002820040073b4 */ /* 0x000fe2000801180a */
[----:B------:R-:W-:Y:S01]  /*2550*/  UMOV UR17, UR33 ;  /* 0x0000002100117c82 */ /* 0x000fe20008000000 */
[----:B------:R-:W-:Y:S01]  /*2560*/  UMOV UR20, UR36 ;  /* 0x0000002400147c82 */ /* 0x000fe20008000000 */
[----:B------:R-:W-:Y:S01]  /*2570*/  UMOV UR18, UR34 ;  /* 0x0000002200127c82 */ /* 0x000fe20008000000 */
[----:B------:R-:W-:Y:S01]  /*2580*/  UMOV UR9, UR33 ;  /* 0x0000002100097c82 */ /* 0x000fe20008000000 */
[----:B------:R-:W-:Y:S01]  /*2590*/  UMOV UR11, UR19 ;  /* 0x00000013000b7c82 */ /* 0x000fe20008000000 */
[----:B------:R-:W-:Y:S01]  /*25a0*/  UMOV UR12, UR36 ;  /* 0x00000024000c7c82 */ /* 0x000fe20008000000 */
[----:B------:R4:W-:Y:S01]  /*25b0*/  UTMALDG.3D.MULTICAST [UR24], [UR4], UR10, desc[UR40] ;  /* 0x00002818040073b4 */ /* 0x0009e2000801180a */
[----:B------:R1:W-:Y:S01]  /*25c0*/  UTMALDG.3D.MULTICAST [UR16], [UR14], UR13, desc[UR40] ;  /* 0x000028100e0073b4 */ /* 0x0003e2000801180d */
[----:B----4-:R-:W-:-:S02]  /*25d0*/  UMOV UR10, UR26 ;  /* 0x0000001a000a7c82 */ /* 0x010fc40008000000 */
[----:B------:R1:W-:Y:S02]  /*25e0*/  UTMALDG.3D.MULTICAST [UR8], [UR14], UR13, desc[UR40] ;  /* 0x000028080e0073b4 */ /* 0x0003e4000801180d */
[----:B-1----:R-:W-:Y:S01]  /*25f0*/  NOP ;  /* 0x0000000000007918 */ /* 0x002fe20000000000 */
.L_x_41:
[----:B------:R-:W-:Y:S05]  /*2600*/  BSYNC.RECONVERGENT B0 ;  /* 0x0000000000007941 */ /* 0x000fea0003800200 */
.L_x_40:
[----:B------:R-:W-:Y:S01]  /*2610*/  UIADD3 UR7, UPT, UPT, UR7, 0x1, URZ ;  /* 0x0000000107077890 */ /* 0x000fe2000fffe0ff */
[----:B------:R-:W-:-:S03]  /*2620*/  UMOV UR6, UR22 ;  /* 0x0000001600067c82 */ /* 0x000fc60008000000 */
[----:B------:R-:W-:-:S09]  /*2630*/  UISETP.NE.AND UP0, UPT, UR7, UR23, UPT ;  /* 0x000000170700728c */ /* 0x000fd2000bf05270 */
[----:B------:R-:W-:Y:S05]  /*2640*/  BRA.U UP0, `(.L_x_42) ;  /* 0xfffffff900fc7547 */ /* 0x000fea000b83ffff */
.L_x_34:
[C---:B------:R-:W-:Y:S01]  /*2650*/  LEA R3, R11.reuse, UR21, 0x3 ;  /* 0x000000150b037c11 */ /* 0x040fe2000f8e18ff */
[----:B------:R-:W-:Y:S01]  /*2660*/  NOP ;  /* 0x0000000000007918 */ /* 0x000fe20000000000 */
[----:B-1----:R-:W-:Y:S02]  /*2670*/  SHF.L.U32 R0, R10, 0x1f, RZ ;  /* 0x0000001f0a007819 */ /* 0x002fe400000006ff */
[----:B------:R-:W-:Y:S02]  /*2680*/  LEA R4, R11, UR21, 0x4 ;  /* 0x000000150b047c11 */ /* 0x000fe4000f8e20ff */
[----:B------:R-:W1:Y:S02]  /*2690*/  SYNCS.PHASECHK.TRANS64.TRYWAIT P0, [R3+URZ+0xa0], R0 ;  /* 0x0000a000030075a7 */ /* 0x000e6400080011ff */
[----:B-1----:R-:W-:Y:S05]  /*26a0*/  @!P0 BRA `(.L_x_43) ;  /* 0x00000058000c8947 */ /* 0x002fea0003800000 */
.L_x_131:
[----:B------:R-:W4:Y:S01]  /*26b0*/  LDS.128 R4, [R4+0x130] ;  /* 0x0001300004047984 */ /* 0x000f220000000c00 */
[----:B------:R-:W-:Y:S01]  /*26c0*/  UISETP.GE.AND UP0, UPT, UR42, 0x1, UPT ;  /* 0x000000012a00788c */ /* 0x000fe2000bf06270 */
[----:B------:R-:W-:Y:S01]  /*26d0*/  @!PT LDS RZ, [RZ] ;  /* 0x00000000fffff984 */ /* 0x000fe20000000800 */
[----:B------:R-:W-:Y:S01]  /*26e0*/  @!PT LDS RZ, [RZ] ;  /* 0x00000000fffff984 */ /* 0x000fe20000000800 */
[----:B------:R-:W-:Y:S01]  /*26f0*/  @!PT LDS RZ, [RZ] ;  /* 0x00000000fffff984 */ /* 0x000fe20000000800 */
[----:B------:R-:W-:Y:S01]  /*2700*/  @!PT LDS RZ, [RZ] ;  /* 0x00000000fffff984 */ /* 0x000fe20000000800 */
[----:B------:R1:W-:Y:S06]  /*2710*/  MEMBAR.ALL.CTA ;  /* 0x0000000000007992 */ /* 0x0003ec0000008000 */
[----:B-1----:R-:W1:Y:S01]  /*2720*/  FENCE.VIEW.ASYNC.S ;  /* 0x00000000000073c6 */ /* 0x002e620000000000 */
[----:B----4-:R-:W-:-:S13]  /*2730*/  LOP3.LUT P0, RZ, R6, 0x1, RZ, 0xc0, !PT ;  /* 0x0000000106ff7812 */ /* 0x010fda000780c0ff */
[----:B-1----:R-:W-:Y:S01]  /*2740*/  VOTEU.ANY UP1, P0 ;  /* 0x0000000000ff7886 */ /* 0x002fe20000020100 */
[----:B------:R-:W-:-:S13]  /*2750*/  PLOP3.LUT P0, PT, PT, PT, UP1, 0x80, 0x8 ;  /* 0x000000000008781c */ /* 0x000fda0003f0f018 */
[----:B------:R-:W-:Y:S02]  /*2760*/  @P0 LOP3.LUT R0, R5, 0xffff, RZ, 0xc0, !PT ;  /* 0x0000ffff05000812 */ /* 0x000fe400078ec0ff */
[----:B--2---:R-:W-:Y:S02]  /*2770*/  @P0 MOV R2, R4 ;  /* 0x0000000400020202 */ /* 0x004fe40000000f00 */
[----:B------:R-:W-:Y:S01]  /*2780*/  @P0 R2UR UR5, R0 ;  /* 0x00000000000502ca */ /* 0x000fe200000e0000 */
[----:B------:R-:W-:Y:S01]  /*2790*/  VIADD R0, R3, 0xb0 ;  /* 0x000000b003007836 */ /* 0x000fe20000000000 */
[----:B------:R-:W-:Y:S02]  /*27a0*/  @P0 SHF.R.U32.HI R4, RZ, 0x10, R5 ;  /* 0x00000010ff040819 */ /* 0x000fe40000011605 */
[----:B------:R-:W-:Y:S02]  /*27b0*/  @P0 R2UR UR6, R2 ;  /* 0x00000000020602ca */ /* 0x000fe400000e0000 */
[----:B------:R-:W-:-:S02]  /*27c0*/  PRMT R0, RZ, 0x654, R0 ;  /* 0x00000654ff007816 */ /* 0x000fc40000000000 */
[----:B------:R-:W-:Y:S02]  /*27d0*/  @P0 R2UR UR4, R4 ;  /* 0x00000000040402ca */ /* 0x000fe400000e0000 */
[----:B------:R1:W-:Y:S03]  /*27e0*/  SYNCS.ARRIVE.TRANS64.RED.A1T0 RZ, [R0+URZ], RZ ;  /* 0x000000ff00ff79a7 */ /* 0x0003e600081004ff */
[----:B------:R-:W-:-:S04]  /*27f0*/  @UP1 UMOV UR43, UR5 ;  /* 0x00000005002b1c82 */ /* 0x000fc80008000000 */
[----:B------:R-:W-:-:S04]  /*2800*/  @UP1 UMOV UR46, UR6 ;  /* 0x00000006002e1c82 */ /* 0x000fc80008000000 */
[----:B------:R-:W-:Y:S01]  /*2810*/  @UP1 UMOV UR36, UR4 ;  /* 0x0000000400241c82 */ /* 0x000fe20008000000 */
[----:B------:R-:W-:Y:S05]  /*2820*/  BRA.U !UP0, `(.L_x_44) ;  /* 0x0000000108d47547 */ /* 0x000fea000b800000 */
[----:B------:R-:W2:Y:S01]  /*2830*/  LDCU.128 UR12, c[0x0][0xb10] ;  /* 0x00016200ff0c77ac */ /* 0x000ea20008000c00 */
[----:B------:R-:W4:Y:S01]  /*2840*/  LDCU UR23, c[0x0][0xb20] ;  /* 0x00016400ff1777ac */ /* 0x000f220008000800 */
[----:B------:R-:W3:Y:S01]  /*2850*/  LDCU UR20, c[0x0][0xb0c] ;  /* 0x00016180ff1477ac */ /* 0x000ee20008000800 */
[----:B------:R-:W1:Y:S01]  /*2860*/  LDCU.64 UR8, c[0x0][0xb28] ;  /* 0x00016500ff0877ac */ /* 0x000e620008000a00 */
[----:B------:R-:W-:Y:S02]  /*2870*/  UISETP.NE.AND UP3, UPT, UR42, 0x1, UPT ;  /* 0x000000012a00788c */ /* 0x000fe4000bf65270 */
[----:B--2---:R-:W-:Y:S02]  /*2880*/  UIMAD.WIDE.U32 UR6, UR47, UR15, URZ ;  /* 0x0000000f2f0672a5 */ /* 0x004fe4000f8e00ff */
[----:B------:R-:W-:Y:S02]  /*2890*/  UIMAD.WIDE.U32 UR4, UR48, UR12, URZ ;  /* 0x0000000c300472a5 */ /* 0x000fe4000f8e00ff */
[----:B------:R-:W-:-:S02]  /*28a0*/  UISETP.NE.AND UP0, UPT, UR14, 0x1, UPT ;  /* 0x000000010e00788c */ /* 0x000fc4000bf05270 */
[----:B------:R-:W-:Y:S01]  /*28b0*/  UIMAD.WIDE.U32 UR18, UR43, UR15, URZ ;  /* 0x0000000f2b1272a5 */ /* 0x000fe2000f8e00ff */
[----:B------:R-:W-:Y:S02]  /*28c0*/  UMOV UR6, UR7 ;  /* 0x0000000700067c82 */ /* 0x000fe40008000000 */
[----:B------:R-:W-:Y:S01]  /*28d0*/  UMOV UR4, UR5 ;  /* 0x0000000500047c82 */ /* 0x000fe20008000000 */
[----:B----4-:R-:W-:Y:S02]  /*28e0*/  USHF.R.U32.HI UR6, URZ, UR23, UR6 ;  /* 0x00000017ff067299 */ /* 0x010fe40008011606 */
[----:B---3--:R-:W-:Y:S02]  /*28f0*/  UISETP.NE.AND UP2, UPT, UR20, 0x1, UPT ;  /* 0x000000011400788c */ /* 0x008fe4000bf45270 */
[----:B------:R-:W-:Y:S02]  /*2900*/  USHF.R.U32.HI UR4, URZ, UR13, UR4 ;  /* 0x0000000dff047299 */ /* 0x000fe40008011604 */
[----:B------:R-:W-:-:S02]  /*2910*/  USEL UR5, UR47, UR6, !UP0 ;  /* 0x000000062f057287 */ /* 0x000fc4000c000000 */
[----:B------:R-:W-:Y:S02]  /*2920*/  USEL UR6, UR48, UR4, !UP2 ;  /* 0x0000000430067287 */ /* 0x000fe4000d000000 */
[----:B-1----:R-:W-:Y:S01]  /*2930*/  UIMAD.WIDE.U32 UR10, UR5, UR8, URZ ;  /* 0x00000008050a72a5 */ /* 0x002fe2000f8e00ff */
[----:B------:R-:W-:Y:S01]  /*2940*/  UMOV UR4, UR19 ;  /* 0x0000001300047c82 */ /* 0x000fe20008000000 */
[----:B------:R-:W-:Y:S02]  /*2950*/  UIMAD.WIDE.U32 UR16, UR46, UR12, URZ ;  /* 0x0000000c2e1072a5 */ /* 0x000fe4000f8e00ff */
[----:B------:R-:W-:-:S03]  /*2960*/  UIMAD.WIDE.U32 UR18, UR6, UR8, URZ ;  /* 0x00000008061272a5 */ /* 0x000fc6000f8e00ff */
[----:B------:R-:W-:Y:S01]  /*2970*/  UMOV UR10, UR11 ;  /* 0x0000000b000a7c82 */ /* 0x000fe20008000000 */
[----:B------:R-:W-:Y:S02]  /*2980*/  USHF.R.U32.HI UR4, URZ, UR23, UR4 ;  /* 0x00000017ff047299 */ /* 0x000fe40008011604 */
[----:B------:R-:W-:Y:S01]  /*2990*/  @UP3 USHF.R.U32.HI UR5, URZ, UR9, UR10 ;  /* 0x00000009ff053299 */ /* 0x000fe2000801160a */
[----:B------:R-:W-:Y:S01]  /*29a0*/  UMOV UR16, UR17 ;  /* 0x0000001100107c82 */ /* 0x000fe20008000000 */
[----:B------:R-:W-:Y:S01]  /*29b0*/  UMOV UR18, UR19 ;  /* 0x0000001300127c82 */ /* 0x000fe20008000000 */
[----:B------:R-:W-:Y:S02]  /*29c0*/  USHF.R.U32.HI UR13, URZ, UR13, UR16 ;  /* 0x0000000dff0d7299 */ /* 0x000fe40008011610 */
[----:B------:R-:W-:Y:S02]  /*29d0*/  USEL UR4, UR43, UR4, !UP0 ;  /* 0x000000042b047287 */ /* 0x000fe4000c000000 */
[----:B------:R-:W-:-:S02]  /*29e0*/  @UP3 USHF.R.U32.HI UR6, URZ, UR9, UR18 ;  /* 0x00000009ff063299 */ /* 0x000fc40008011612 */
[----:B------:R-:W-:Y:S02]  /*29f0*/  UIMAD UR7, UR42, UR5, URZ ;  /* 0x000000052a0772a4 */ /* 0x000fe4000f8e02ff */
[----:B------:R-:W-:Y:S02]  /*2a00*/  USEL UR5, UR46, UR13, !UP2 ;  /* 0x0000000d2e057287 */ /* 0x000fe4000d000000 */
[----:B------:R-:W-:Y:S02]  /*2a10*/  UIMAD UR10, UR42, UR6, URZ ;  /* 0x000000062a0a72a4 */ /* 0x000fe4000f8e02ff */
[----:B------:R-:W-:Y:S02]  /*2a20*/  UISETP.GE.AND UP0, UPT, UR4, UR7, UPT ;  /* 0x000000070400728c */ /* 0x000fe4000bf06270 */
[----:B------:R-:W-:Y:S02]  /*2a30*/  UIMAD.WIDE.U32 UR12, UR4, UR8, URZ ;  /* 0x00000008040c72a5 */ /* 0x000fe4000f8e00ff */
[----:B------:R-:W-:-:S02]  /*2a40*/  UISETP.GE.OR UP0, UPT, UR5, UR10, UP0 ;  /* 0x0000000a0500728c */ /* 0x000fc40008706670 */
        /* <DEDUP_REMOVED lines=19> */
.L_x_44:
[----:B------:R-:W2:Y:S02]  /*2b80*/  LDCU UR4, c[0x0][0xb30] ;  /* 0x00016600ff0477ac */ /* 0x000ea40008000800 */
[----:B--2---:R-:W-:-:S09]  /*2b90*/  UISETP.NE.AND UP0, UPT, UR4, 0x1, UPT ;  /* 0x000000010400788c */ /* 0x004fd2000bf05270 */
[----:B------:R-:W-:Y:S05]  /*2ba0*/  BRA.U UP0, `(.L_x_45) ;  /* 0x0000000100447547 */ /* 0x000fea000b800000 */
[----:B------:R-:W2:Y:S01]  /*2bb0*/  LDCU.128 UR8, c[0x0][0xb10] ;  /* 0x00016200ff0877ac */ /* 0x000ea20008000c00 */
[----:B------:R-:W4:Y:S01]  /*2bc0*/  LDCU UR12, c[0x0][0xb0c] ;  /* 0x00016180ff0c77ac */ /* 0x000f220008000800 */
[----:B------:R-:W1:Y:S01]  /*2bd0*/  LDCU UR13, c[0x0][0xb20] ;  /* 0x00016400ff0d77ac */ /* 0x000e620008000800 */
[----:B--2---:R-:W-:Y:S02]  /*2be0*/  UIMAD.WIDE.U32 UR6, UR46, UR8, URZ ;  /* 0x000000082e0672a5 */ /* 0x004fe4000f8e00ff */
[----:B------:R-:W-:Y:S02]  /*2bf0*/  UIMAD.WIDE.U32 UR4, UR43, UR11, URZ ;  /* 0x0000000b2b0472a5 */ /* 0x000fe4000f8e00ff */
[----:B----4-:R-:W-:Y:S02]  /*2c00*/  UISETP.NE.AND UP2, UPT, UR12, 0x1, UPT ;  /* 0x000000010c00788c */ /* 0x010fe4000bf45270 */
[----:B------:R-:W-:Y:S01]  /*2c10*/  UISETP.NE.AND UP0, UPT, UR10, 0x1, UPT ;  /* 0x000000010a00788c */ /* 0x000fe2000bf05270 */
[----:B------:R-:W-:-:S02]  /*2c20*/  UMOV UR6, UR7 ;  /* 0x0000000700067c82 */ /* 0x000fc40008000000 */
[----:B------:R-:W-:Y:S01]  /*2c30*/  UMOV UR4, UR5 ;  /* 0x0000000500047c82 */ /* 0x000fe20008000000 */
[----:B------:R-:W-:Y:S02]  /*2c40*/  USHF.R.U32.HI UR9, URZ, UR9, UR6 ;  /* 0x00000009ff097299 */ /* 0x000fe40008011606 */
[----:B-1----:R-:W-:Y:S02]  /*2c50*/  USHF.R.U32.HI UR4, URZ, UR13, UR4 ;  /* 0x0000000dff047299 */ /* 0x002fe40008011604 */
[----:B------:R-:W-:Y:S02]  /*2c60*/  USEL UR5, UR46, UR9, !UP2 ;  /* 0x000000092e057287 */ /* 0x000fe4000d000000 */
[----:B------:R-:W-:-:S04]  /*2c70*/  USEL UR4, UR43, UR4, !UP0 ;  /* 0x000000042b047287 */ /* 0x000fc8000c000000 */
[----:B------:R-:W-:Y:S02]  /*2c80*/  UIADD3 UR6, UPT, UPT, UR5, -UR4, URZ ;  /* 0x8000000405067290 */ /* 0x000fe4000fffe0ff */
[----:B------:R-:W-:Y:S02]  /*2c90*/  UIADD3 UR4, UPT, UPT, -UR5, UR4, URZ ;  /* 0x0000000405047290 */ /* 0x000fe4000fffe1ff */
[----:B------:R-:W-:Y:S02]  /*2ca0*/  UIMAD UR43, UR6, UR10, UR43 ;  /* 0x0000000a062b72a4 */ /* 0x000fe4000f8e022b */
[----:B------:R-:W-:-:S12]  /*2cb0*/  UIMAD UR46, UR4, UR12, UR46 ;  /* 0x0000000c042e72a4 */ /* 0x000fd8000f8e022e */
.L_x_45:
[----:B------:R-:W-:Y:S01]  /*2cc0*/  VIADD R11, R11, 0x1 ;  /* 0x000000010b0b7836 */ /* 0x000fe20000000000 */
[----:B------:R-:W-:Y:S02]  /*2cd0*/  R2UR UR5, R52 ;  /* 0x00000000340572ca */ /* 0x000fe400000e0000 */
[----:B------:R-:W-:Y:S02]  /*2ce0*/  R2UR UR4, R51 ;  /* 0x00000000330472ca */ /* 0x000fe400000e0000 */
[C---:B------:R-:W-:Y:S02]  /*2cf0*/  ISETP.NE.AND P0, PT, R11.reuse, 0x2, PT ;  /* 0x000000020b00780c */ /* 0x040fe40003f05270 */
[----:B------:R-:W-:Y:S02]  /*2d00*/  PLOP3.LUT P2, PT, PT, PT, PT, 0x80, 0x8 ;  /* 0x000000000008781c */ /* 0x000fe40003f4f070 */
[----:B-1----:R-:W-:Y:S02]  /*2d10*/  SEL R0, RZ, 0x1, P0 ;  /* 0x00000001ff007807 */ /* 0x002fe40000000000 */
[----:B------:R-:W-:-:S02]  /*2d20*/  SEL R11, R11, RZ, P0 ;  /* 0x000000ff0b0b7207 */ /* 0x000fc40000000000 */
[----:B------:R-:W-:Y:S01]  /*2d30*/  LOP3.LUT R10, R10, R0, RZ, 0x3c, !PT ;  /* 0x000000000a0a7212 */ /* 0x000fe200078e3cff */
[----:B------:R-:W-:Y:S02]  /*2d40*/  UIADD3 UR25, UPT, UPT, UR46, UR5, URZ ;  /* 0x000000052e197290 */ /* 0x000fe4000fffe0ff */
[----:B------:R-:W-:Y:S01]  /*2d50*/  UIADD3 UR26, UPT, UPT, UR43, UR4, URZ ;  /* 0x000000042b1a7290 */ /* 0x000fe2000fffe0ff */
[----:B------:R-:W-:Y:S11]  /*2d60*/  BRA.U UP1, `(.L_x_46) ;  /* 0xffffffed01987547 */ /* 0x000ff6000b83ffff */
[----:B------:R-:W-:Y:S01]  /*2d70*/  UIADD3 UR21, UPT, UPT, UR21, 0x30, URZ ;  /* 0x0000003015157890 */ /* 0x000fe2000fffe0ff */
[----:B------:R-:W-:-:S03]  /*2d80*/  SHF.L.U32 R2, R12, 0x1f, RZ ;  /* 0x0000001f0c027819 */ /* 0x000fc600000006ff */
[----:B------:R-:W-:-:S09]  /*2d90*/  ULEA UR4, UR22, UR21, 0x3 ;  /* 0x0000001516047291 */ /* 0x000fd2000f8e18ff */
[----:B------:R-:W1:Y:S02]  /*2da0*/  SYNCS.PHASECHK.TRANS64.TRYWAIT P0, [UR4], R2 ;  /* 0x00000002ff0075a7 */ /* 0x000e640008001104 */
[----:B-1----:R-:W-:Y:S05]  /*2db0*/  @!P0 BRA `(.L_x_47) ;  /* 0x00000050005c8947 */ /* 0x002fea0003800000 */
.L_x_133:
[----:B------:R-:W-:-:S04]  /*2dc0*/  UIADD3 UR4, UPT, UPT, UR22, 0x1, URZ ;  /* 0x0000000116047890 */ /* 0x000fc8000fffe0ff */
[----:B------:R-:W-:-:S04]  /*2dd0*/  UISETP.NE.AND UP0, UPT, UR4, 0x6, UPT ;  /* 0x000000060400788c */ /* 0x000fc8000bf05270 */
[----:B------:R-:W-:Y:S02]  /*2de0*/  USEL UR6, URZ, 0x1, UP0 ;  /* 0x00000001ff067887 */ /* 0x000fe40008000000 */
[----:B------:R-:W-:-:S04]  /*2df0*/  USEL UR4, UR4, URZ, UP0 ;  /* 0x000000ff04047287 */ /* 0x000fc80008000000 */
[----:B------:R-:W-:Y:S01]  /*2e00*/  ULEA UR5, UR4, UR21, 0x3 ;  /* 0x0000001504057291 */ /* 0x000fe2000f8e18ff */
[----:B-1----:R-:W-:-:S04]  /*2e10*/  LOP3.LUT R2, R12, UR6, RZ, 0x3c, !PT ;  /* 0x000000060c027c12 */ /* 0x002fc8000f8e3cff */
[----:B------:R-:W-:-:S04]  /*2e20*/  SHF.L.U32 R3, R2, 0x1f, RZ ;  /* 0x0000001f02037819 */ /* 0x000fc800000006ff */
[----:B------:R-:W1:Y:S02]  /*2e30*/  SYNCS.PHASECHK.TRANS64.TRYWAIT P0, [UR5], R3 ;  /* 0x00000003ff0075a7 */ /* 0x000e640008001105 */
[----:B-1----:R-:W-:Y:S05]  /*2e40*/  @!P0 BRA `(.L_x_48) ;  /* 0x0000005000508947 */ /* 0x002fea0003800000 */
.L_x_135:
[----:B------:R-:W-:-:S04]  /*2e50*/  UIADD3 UR4, UPT, UPT, UR4, 0x1, URZ ;  /* 0x0000000104047890 */ /* 0x000fc8000fffe0ff */
[----:B------:R-:W-:-:S04]  /*2e60*/  UISETP.NE.AND UP0, UPT, UR4, 0x6, UPT ;  /* 0x000000060400788c */ /* 0x000fc8000bf05270 */
[----:B------:R-:W-:Y:S02]  /*2e70*/  USEL UR6, URZ, 0x1, UP0 ;  /* 0x00000001ff067887 */ /* 0x000fe40008000000 */
[----:B------:R-:W-:-:S04]  /*2e80*/  USEL UR4, UR4, URZ, UP0 ;  /* 0x000000ff04047287 */ /* 0x000fc80008000000 */
[----:B------:R-:W-:Y:S01]  /*2e90*/  ULEA UR5, UR4, UR21, 0x3 ;  /* 0x0000001504057291 */ /* 0x000fe2000f8e18ff */
[----:B------:R-:W-:-:S04]  /*2ea0*/  LOP3.LUT R2, R2, UR6, RZ, 0x3c, !PT ;  /* 0x0000000602027c12 */ /* 0x000fc8000f8e3cff */
[----:B-1----:R-:W-:-:S04]  /*2eb0*/  SHF.L.U32 R3, R2, 0x1f, RZ ;  /* 0x0000001f02037819 */ /* 0x002fc800000006ff */
[----:B------:R-:W1:Y:S02]  /*2ec0*/  SYNCS.PHASECHK.TRANS64.TRYWAIT P0, [UR5], R3 ;  /* 0x00000003ff0075a7 */ /* 0x000e640008001105 */
[----:B-1----:R-:W-:Y:S05]  /*2ed0*/  @!P0 BRA `(.L_x_49) ;  /* 0x0000005000448947 */ /* 0x002fea0003800000 */
.L_x_137:
        /* <DEDUP_REMOVED lines=9> */
.L_x_139:
        /* <DEDUP_REMOVED lines=9> */
.L_x_141:
[----:B------:R-:W-:-:S04]  /*3000*/  UIADD3 UR4, UPT, UPT, UR4, 0x1, URZ ;  /* 0x0000000104047890 */ /* 0x000fc8000fffe0ff */
[----:B------:R-:W-:-:S04]  /*3010*/  UISETP.NE.AND UP0, UPT, UR4, 0x6, UPT ;  /* 0x000000060400788c */ /* 0x000fc8000bf05270 */
[----:B------:R-:W-:Y:S02]  /*3020*/  USEL UR5, URZ, 0x1, UP0 ;  /* 0x00000001ff057887 */ /* 0x000fe40008000000 */
[----:B------:R-:W-:-:S04]  /*3030*/  USEL UR4, UR4, URZ, UP0 ;  /* 0x000000ff04047287 */ /* 0x000fc80008000000 */
[----:B------:R-:W-:Y:S01]  /*3040*/  ULEA UR4, UR4, UR21, 0x3 ;  /* 0x0000001504047291 */ /* 0x000fe2000f8e18ff */
[----:B------:R-:W-:-:S04]  /*3050*/  LOP3.LUT R2, R2, UR5, RZ, 0x3c, !PT ;  /* 0x0000000502027c12 */ /* 0x000fc8000f8e3cff */
[----:B------:R-:W-:Y:S01]  /*3060*/  SHF.L.U32 R2, R2, 0x1f, RZ ;  /* 0x0000001f02027819 */ /* 0x000fe200000006ff */
[----:B-1----:R-:W-:-:S07]  /*3070*/  IMAD.U32 R0, RZ, RZ, UR4 ;  /* 0x00000004ff007e24 */ /* 0x002fce000f8e00ff */
.L_x_52:
[----:B-1----:R1:W2:Y:S02]  /*3080*/  SYNCS.PHASECHK.TRANS64.TRYWAIT P0, [R0+URZ], R2 ;  /* 0x00000002000075a7 */ /* 0x0022a400080011ff */
[----:B--2---:R-:W-:Y:S05]  /*3090*/  @!P0 NANOSLEEP.SYNCS 0x989680 ;  /* 0x009896800000895d */ /* 0x004fea0003900000 */
[----:B------:R-:W2:Y:S02]  /*30a0*/  @!P0 SYNCS.PHASECHK.TRANS64 P0, [R0+URZ], R2 ;  /* 0x00000002000085a7 */ /* 0x000ea400080010ff */
[----:B--2---:R-:W-:Y:S05]  /*30b0*/  @P0 EXIT ;  /* 0x000000000000094d */ /* 0x004fea0003800000 */
[----:B------:R-:W-:Y:S05]  /*30c0*/  BRA `(.L_x_52) ;  /* 0xfffffffc00ec7947 */ /* 0x000fea000383ffff */
.L_x_22:
[----:B------:R-:W-:-:S04]  /*30d0*/  UISETP.NE.AND UP0, UPT, UR54, URZ, UPT ;  /* 0x000000ff3600728c */ /* 0x000fc8000bf05270 */
[----:B------:R-:W-:-:S09]  /*30e0*/  UISETP.NE.OR UP0, UPT, UR22, 0x1, UP0 ;  /* 0x000000011600788c */ /* 0x000fd20008705670 */
[----:B------:R-:W-:Y:S05]  /*30f0*/  BRA.U UP0, `(.L_x_53) ;  /* 0x0000000500487547 */ /* 0x000fea000b800000 */
[----:B------:R-:W-:Y:S01]  /*3100*/  ISETP.GE.U32.AND P2, PT, R0, 0x10, PT ;  /* 0x000000100000780c */ /* 0x000fe20003f46070 */
[----:B------:R-:W-:Y:S01]  /*3110*/  IMAD.MOV.U32 R12, RZ, RZ, 0x1 ;  /* 0x00000001ff0c7424 */ /* 0x000fe200078e00ff */
[----:B------:R-:W-:Y:S02]  /*3120*/  CS2R R10, SRZ ;  /* 0x00000000000a7805 */ /* 0x000fe4000001ff00 */
[----:B------:R-:W-:Y:S01]  /*3130*/  CS2R R8, SRZ ;  /* 0x0000000000087805 */ /* 0x000fe2000001ff00 */
[----:B------:R-:W-:Y:S01]  /*3140*/  UMOV UR6, 0x400 ;  /* 0x0000040000067882 */ /* 0x000fe20000000000 */
[----:B------:R-:W-:Y:S01]  /*3150*/  UMOV UR5, URZ ;  /* 0x000000ff00057c82 */ /* 0x000fe20008000000 */
[----:B------:R-:W-:-:S12]  /*3160*/  ULEA UR6, UR54, UR6, 0x18 ;  /* 0x0000000636067291 */ /* 0x000fd8000f8ec0ff */
.L_x_57:
[----:B------:R-:W-:Y:S02]  /*3170*/  LEA R2, R8, UR6, 0x3 ;  /* 0x0000000608027c11 */ /* 0x000fe4000f8e18ff */
[----:B------:R-:W-:-:S03]  /*3180*/  SHF.L.U32 R4, R9, 0x1f, RZ ;  /* 0x0000001f09047819 */ /* 0x000fc600000006ff */
[----:B------:R-:W-:Y:S01]  /*3190*/  VIADD R5, R2, 0x110 ;  /* 0x0000011002057836 */ /* 0x000fe20000000000 */
[----:B------:R-:W1:Y:S02]  /*31a0*/  SYNCS.PHASECHK.TRANS64.TRYWAIT P0, [R2+URZ+0x100], R4 ;  /* 0x00010004020075a7 */ /* 0x000e6400080011ff */
[----:B-1----:R-:W-:Y:S05]  /*31b0*/  @!P0 BRA `(.L_x_54) ;  /* 0x0000004c00d48947 */ /* 0x002fea0003800000 */
.L_x_142:
[----:B------:R-:W-:Y:S01]  /*31c0*/  ULEA UR4, UR5, UR6, 0x3 ;  /* 0x0000000605047291 */ /* 0x000fe2000f8e18ff */
[----:B-1----:R-:W-:Y:S01]  /*31d0*/  PRMT R2, RZ, 0x654, R5 ;  /* 0x00000654ff027816 */ /* 0x002fe20000000005 */
[----:B------:R-:W-:Y:S01]  /*31e0*/  @!P2 IMAD.MOV.U32 R4, RZ, RZ, 0x10 ;  /* 0x00000010ff04a424 */ /* 0x000fe200078e00ff */
[----:B------:R-:W-:Y:S01]  /*31f0*/  SHF.L.U32 R5, R12, 0x1f, RZ ;  /* 0x0000001f0c057819 */ /* 0x000fe200000006ff */
[----:B------:R-:W-:Y:S01]  /*3200*/  UIADD3 UR7, UPT, UPT, UR4, 0xa0, URZ ;  /* 0x000000a004077890 */ /* 0x000fe2000fffe0ff */
[----:B------:R1:W-:Y:S05]  /*3210*/  SYNCS.ARRIVE.TRANS64.RED.A1T0 RZ, [R2+URZ], RZ ;  /* 0x000000ff02ff79a7 */ /* 0x0003ea00081004ff */
[----:B------:R-:W-:Y:S01]  /*3220*/  IMAD.U32 R6, RZ, RZ, UR7 ;  /* 0x00000007ff067e24 */ /* 0x000fe2000f8e00ff */
[----:B------:R-:W2:Y:S04]  /*3230*/  SYNCS.PHASECHK.TRANS64.TRYWAIT P0, [UR4+0xb0], R5 ;  /* 0x0000b005ff0075a7 */ /* 0x000ea80008001104 */
[----:B------:R-:W-:Y:S01]  /*3240*/  PRMT R6, R0, 0x654, R6 ;  /* 0x0000065400067816 */ /* 0x000fe20000000006 */
[----:B-12---:R-:W-:Y:S06]  /*3250*/  @!P0 BRA `(.L_x_55) ;  /* 0x0000004c00c08947 */ /* 0x006fec0003800000 */
.L_x_144:
[----:B------:R-:W-:Y:S01]  /*3260*/  ULEA UR8, UR5, UR6, 0x4 ;  /* 0x0000000605087291 */ /* 0x000fe2000f8e20ff */
[----:B------:R-:W-:Y:S01]  /*3270*/  SEL R3, R6, R3, !P2 ;  /* 0x0000000306037207 */ /* 0x000fe20005000000 */
[----:B------:R-:W-:Y:S01]  /*3280*/  UIADD3 UR9, UPT, UPT, UR4, 0xa0, URZ ;  /* 0x000000a004097890 */ /* 0x000fe2000fffe0ff */
[----:B-1----:R-:W-:Y:S01]  /*3290*/  LEA R2, R11, UR6, 0x3 ;  /* 0x000000060b027c11 */ /* 0x002fe2000f8e18ff */
[----:B------:R-:W-:Y:S01]  /*32a0*/  UIADD3 UR8, UPT, UPT, UR8, 0x130, URZ ;  /* 0x0000013008087890 */ /* 0x000fe2000fffe0ff */
[----:B------:R1:W-:Y:S01]  /*32b0*/  @!P2 SYNCS.ARRIVE.TRANS64.RED RZ, [R3+URZ], R4 ;  /* 0x0000000403ffa9a7 */ /* 0x0003e200080004ff */
[----:B------:R-:W-:Y:S01]  /*32c0*/  UIADD3 UR4, UPT, UPT, UR5, 0x1, URZ ;  /* 0x0000000105047890 */ /* 0x000fe2000fffe0ff */
[----:B------:R-:W-:-:S03]  /*32d0*/  VIADD R8, R8, 0x1 ;  /* 0x0000000108087836 */ /* 0x000fc60000000000 */
[----:B------:R-:W-:Y:S02]  /*32e0*/  UISETP.NE.AND UP0, UPT, UR4, 0x2, UPT ;  /* 0x000000020400788c */ /* 0x000fe4000bf05270 */
[----:B------:R-:W-:Y:S01]  /*32f0*/  ISETP.NE.AND P0, PT, R8, 0x2, PT ;  /* 0x000000020800780c */ /* 0x000fe20003f05270 */
[----:B------:R-:W-:Y:S06]  /*3300*/  UGETNEXTWORKID.BROADCAST [UR8], [UR9] ;  /* 0x00000000080073ca */ /* 0x000fec0008000100 */
[----:B------:R-:W-:Y:S02]  /*3310*/  USEL UR7, URZ, 0x1, UP0 ;  /* 0x00000001ff077887 */ /* 0x000fe40008000000 */
[----:B------:R-:W-:-:S04]  /*3320*/  USEL UR5, UR4, URZ, UP0 ;  /* 0x000000ff04057287 */ /* 0x000fc80008000000 */
[----:B------:R-:W-:Y:S02]  /*3330*/  LOP3.LUT R12, R12, UR7, RZ, 0x3c, !PT ;  /* 0x000000070c0c7c12 */ /* 0x000fe4000f8e3cff */
[----:B-1----:R-:W-:-:S04]  /*3340*/  SHF.L.U32 R4, R10, 0x1f, RZ ;  /* 0x0000001f0a047819 */ /* 0x002fc800000006ff */
[----:B------:R-:W1:Y:S02]  /*3350*/  SYNCS.PHASECHK.TRANS64.TRYWAIT P1, [R2+URZ+0xa0], R4 ;  /* 0x0000a004020075a7 */ /* 0x000e6400080211ff */
[----:B-1----:R-:W-:Y:S05]  /*3360*/  @!P1 BRA `(.L_x_56) ;  /* 0x0000004c00949947 */ /* 0x002fea0003800000 */
.L_x_145:
[C---:B-1----:R-:W-:Y:S01]  /*3370*/  LEA R4, R11.reuse, UR6, 0x4 ;  /* 0x000000060b047c11 */ /* 0x042fe2000f8e20ff */
[----:B------:R-:W-:Y:S01]  /*3380*/  VIADD R2, R2, 0xb0 ;  /* 0x000000b002027836 */ /* 0x000fe20000000000 */
[----:B------:R-:W-:Y:S01]  /*3390*/  SEL R8, R8, RZ, P0 ;  /* 0x000000ff08087207 */ /* 0x000fe20000000000 */
[----:B------:R-:W-:-:S03]  /*33a0*/  VIADD R11, R11, 0x1 ;  /* 0x000000010b0b7836 */ /* 0x000fc60000000000 */
[----:B------:R-:W1:Y:S01]  /*33b0*/  LDS.128 R4, [R4+0x130] ;  /* 0x0001300004047984 */ /* 0x000e620000000c00 */
[----:B------:R-:W-:Y:S02]  /*33c0*/  PRMT R2, RZ, 0x654, R2 ;  /* 0x00000654ff027816 */ /* 0x000fe40000000002 */
[C---:B------:R-:W-:Y:S01]  /*33d0*/  ISETP.NE.AND P1, PT, R11.reuse, 0x2, PT ;  /* 0x000000020b00780c */ /* 0x040fe20003f25270 */
[----:B------:R-:W-:Y:S01]  /*33e0*/  @!PT LDS RZ, [RZ] ;  /* 0x00000000fffff984 */ /* 0x000fe20000000800 */
[----:B------:R-:W-:Y:S01]  /*33f0*/  @!PT LDS RZ, [RZ] ;  /* 0x00000000fffff984 */ /* 0x000fe20000000800 */
[----:B------:R-:W-:Y:S01]  /*3400*/  @!PT LDS RZ, [RZ] ;  /* 0x00000000fffff984 */ /* 0x000fe20000000800 */
[----:B------:R-:W-:Y:S01]  /*3410*/  @!PT LDS RZ, [RZ] ;  /* 0x00000000fffff984 */ /* 0x000fe20000000800 */
[----:B------:R2:W-:Y:S06]  /*3420*/  MEMBAR.ALL.CTA ;  /* 0x0000000000007992 */ /* 0x0005ec0000008000 */
[----:B--2---:R-:W2:Y:S01]  /*3430*/  FENCE.VIEW.ASYNC.S ;  /* 0x00000000000073c6 */ /* 0x004ea20000000000 */
[----:B------:R-:W-:Y:S01]  /*3440*/  SEL R11, R11, RZ, P1 ;  /* 0x000000ff0b0b7207 */ /* 0x000fe20000800000 */
[----:B--2---:R2:W-:Y:S01]  /*3450*/  SYNCS.ARRIVE.TRANS64.RED.A1T0 RZ, [R2+URZ], RZ ;  /* 0x000000ff02ff79a7 */ /* 0x0045e200081004ff */
[----:B-1----:R-:W-:-:S02]  /*3460*/  LOP3.LUT P3, RZ, R6, 0x1, RZ, 0xc0, !PT ;  /* 0x0000000106ff7812 */ /* 0x002fc4000786c0ff */
[----:B------:R-:W-:-:S04]  /*3470*/  SEL R4, RZ, 0x1, P1 ;  /* 0x00000001ff047807 */ /* 0x000fc80000800000 */
[----:B------:R-:W-:Y:S02]  /*3480*/  LOP3.LUT R10, R10, R4, RZ, 0x3c, !PT ;  /* 0x000000040a0a7212 */ /* 0x000fe400078e3cff */
[----:B--2---:R-:W-:-:S04]  /*3490*/  SEL R2, RZ, 0x1, P0 ;  /* 0x00000001ff027807 */ /* 0x004fc80000000000 */
[----:B------:R-:W-:Y:S01]  /*34a0*/  LOP3.LUT R9, R9, R2, RZ, 0x3c, !PT ;  /* 0x0000000209097212 */ /* 0x000fe200078e3cff */
[----:B------:R-:W-:Y:S06]  /*34b0*/  @P3 BRA `(.L_x_57) ;  /* 0xfffffffc002c3947 */ /* 0x000fec000383ffff */
[----:B------:R-:W-:Y:S01]  /*34c0*/  ULEA UR4, UR5, UR6, 0x3 ;  /* 0x0000000605047291 */ /* 0x000fe2000f8e18ff */
[----:B------:R-:W-:-:S08]  /*34d0*/  SHF.L.U32 R2, R12, 0x1f, RZ ;  /* 0x0000001f0c027819 */ /* 0x000fd000000006ff */
[----:B------:R-:W1:Y:S02]  /*34e0*/  SYNCS.PHASECHK.TRANS64 P0, [UR4+0xb0], R2 ;  /* 0x0000b002ff0075a7 */ /* 0x000e640008001004 */
[----:B-1----:R-:W-:Y:S05]  /*34f0*/  @P0 BRA `(.L_x_58) ;  /* 0x0000000000080947 */ /* 0x002fea0003800000 */
[----:B------:R-:W1:Y:S02]  /*3500*/  SYNCS.PHASECHK.TRANS64.TRYWAIT P0, [UR4+0xb0], R2 ;  /* 0x0000b002ff0075a7 */ /* 0x000e640008001104 */
[----:B-1----:R-:W-:Y:S05]  /*3510*/  @!P0 BRA `(.L_x_59) ;  /* 0x0000004c003c8947 */ /* 0x002fea0003800000 */
.L_x_58:
[----:B------:R-:W-:-:S04]  /*3520*/  UIADD3 UR7, UPT, UPT, UR5, 0x1, URZ ;  /* 0x0000000105077890 */ /* 0x000fc8000fffe0ff */
[----:B------:R-:W-:-:S04]  /*3530*/  UISETP.NE.AND UP0, UPT, UR7, 0x2, UPT ;  /* 0x000000020700788c */ /* 0x000fc8000bf05270 */
[----:B------:R-:W-:Y:S02]  /*3540*/  USEL UR8, URZ, 0x1, UP0 ;  /* 0x00000001ff087887 */ /* 0x000fe40008000000 */
[----:B------:R-:W-:-:S04]  /*3550*/  USEL UR7, UR7, URZ, UP0 ;  /* 0x000000ff07077287 */ /* 0x000fc80008000000 */
[----:B------:R-:W-:Y:S01]  /*3560*/  ULEA UR7, UR7, UR6, 0x3 ;  /* 0x0000000607077291 */ /* 0x000fe2000f8e18ff */
[----:B-1----:R-:W-:-:S04]  /*3570*/  LOP3.LUT R2, R12, UR8, RZ, 0x3c, !PT ;  /* 0x000000080c027c12 */ /* 0x002fc8000f8e3cff */
[----:B------:R-:W-:-:S04]  /*3580*/  SHF.L.U32 R0, R2, 0x1f, RZ ;  /* 0x0000001f02007819 */ /* 0x000fc800000006ff */
[----:B------:R-:W1:Y:S02]  /*3590*/  SYNCS.PHASECHK.TRANS64 P0, [UR7+0xb0], R0 ;  /* 0x0000b000ff0075a7 */ /* 0x000e640008001007 */
[----:B-1----:R-:W-:Y:S05]  /*35a0*/  @P0 EXIT ;  /* 0x000000000000094d */ /* 0x002fea0003800000 */
[----:B------:R-:W-:Y:S02]  /*35b0*/  SHF.L.U32 R2, R2, 0x1f, RZ ;  /* 0x0000001f02027819 */ /* 0x000fe400000006ff */
[----:B------:R-:W-:-:S07]  /*35c0*/  MOV R0, UR7 ;  /* 0x0000000700007c02 */ /* 0x000fce0008000f00 */
.L_x_60:
[----:B-1----:R1:W2:Y:S02]  /*35d0*/  SYNCS.PHASECHK.TRANS64.TRYWAIT P0, [R0+URZ+0xb0], R2 ;  /* 0x0000b002000075a7 */ /* 0x0022a400080011ff */
[----:B--2---:R-:W-:Y:S05]  /*35e0*/  @!P0 NANOSLEEP.SYNCS 0x989680 ;  /* 0x009896800000895d */ /* 0x004fea0003900000 */
[----:B------:R-:W2:Y:S02]  /*35f0*/  @!P0 SYNCS.PHASECHK.TRANS64 P0, [R0+URZ+0xb0], R2 ;  /* 0x0000b002000085a7 */ /* 0x000ea400080010ff */
[----:B--2---:R-:W-:Y:S05]  /*3600*/  @P0 EXIT ;  /* 0x000000000000094d */ /* 0x004fea0003800000 */
[----:B------:R-:W-:Y:S05]  /*3610*/  BRA `(.L_x_60) ;  /* 0xfffffffc00ec7947 */ /* 0x000fea000383ffff */
.L_x_53:
[----:B------:R-:W-:Y:S05]  /*3620*/  BRA.U UP4, `(.L_x_61) ;  /* 0x0000001104447547 */ /* 0x000fea000b800000 */
[----:B------:R-:W-:Y:S01]  /*3630*/  UMOV UR4, 0x40 ;  /* 0x0000004000047882 */ /* 0x000fe20000000000 */
[----:B------:R-:W-:Y:S01]  /*3640*/  NOP ;  /* 0x0000000000007918 */ /* 0x000fe20000000000 */
[----:B------:R-:W-:Y:S01]  /*3650*/  ULEA UR5, UR54, UR4, 0x18 ;  /* 0x0000000436057291 */ /* 0x000fe2000f8ec0ff */
[----:B------:R-:W-:Y:S02]  /*3660*/  UMOV UR6, 0x400 ;  /* 0x0000040000067882 */ /* 0x000fe40000000000 */
[----:B------:R-:W-:-:S06]  /*3670*/  ULEA UR6, UR54, UR6, 0x18 ;  /* 0x0000000636067291 */ /* 0x000fcc000f8ec0ff */
[----:B------:R-:W1:Y:S02]  /*3680*/  LDS.U8 R0, [UR5+0x1c] ;  /* 0x00001c05ff007984 */ /* 0x000e640008000000 */
[----:B-1----:R-:W-:-:S13]  /*3690*/  ISETP.NE.AND P0, PT, R0, RZ, PT ;  /* 0x000000ff0000720c */ /* 0x002fda0003f05270 */
[----:B------:R-:W-:Y:S05]  /*36a0*/  @P0 BRA `(.L_x_62) ;  /* 0x0000000000580947 */ /* 0x000fea0003800000 */
[----:B------:R-:W-:-:S13]  /*36b0*/  ELECT P0, URZ, PT ;  /* 0x0000000000ff782f */ /* 0x000fda0003800000 */
[----:B------:R-:W-:Y:S05]  /*36c0*/  @!P0 BRA `(.L_x_63) ;  /* 0x0000000000608947 */ /* 0x000fea0003800000 */
[----:B------:R-:W-:Y:S01]  /*36d0*/  UMOV UR4, 0x10 ;  /* 0x0000001000047882 */ /* 0x000fe20000000000 */
[----:B------:R-:W-:Y:S01]  /*36e0*/  HFMA2 R0, -RZ, RZ, 0, 5.9604644775390625e-08 ;  /* 0x00000001ff007431 */ /* 0x000fe200000001ff */
[----:B------:R-:W-:-:S03]  /*36f0*/  MOV R3, 0xffff ;  /* 0x0000ffff00037802 */ /* 0x000fc60000000f00 */
[----:B------:R-:W-:Y:S04]  /*3700*/  DEPBAR.LE SB1, 0x36 ;  /* 0x00009d800000791a */ /* 0x000fe80000000000 */
[----:B------:R-:W1:Y:S02]  /*3710*/  UTCATOMSWS.FIND_AND_SET.ALIGN UP0, UR4, UR4 ;  /* 0x00000004000475e3 */ /* 0x000e640008000800 */
[----:B-1----:R-:W-:Y:S01]  /*3720*/  MOV R4, UR4 ;  /* 0x0000000400047c02 */ /* 0x002fe20008000f00 */
[----:B------:R-:W-:Y:S06]  /*3730*/  BRA.U UP0, `(.L_x_64) ;  /* 0x0000000100187547 */ /* 0x000fec000b800000 */
.L_x_65:
[----:B------:R-:W-:Y:S05]  /*3740*/  NANOSLEEP 0x64 ;  /* 0x000000640000795d */ /* 0x000fea0003800000 */
[----:B------:R-:W-:-:S05]  /*3750*/  UMOV UR4, 0x10 ;  /* 0x0000001000047882 */ /* 0x000fca0000000000 */
[----:B------:R-:W-:Y:S04]  /*3760*/  DEPBAR.LE SB1, 0x36 ;  /* 0x00009d800000791a */ /* 0x000fe80000000000 */
[----:B------:R-:W1:Y:S02]  /*3770*/  UTCATOMSWS.FIND_AND_SET.ALIGN UP0, UR4, UR4 ;  /* 0x00000004000475e3 */ /* 0x000e640008000800 */
[----:B-1----:R-:W-:Y:S01]  /*3780*/  MOV R4, UR4 ;  /* 0x0000000400047c02 */ /* 0x002fe20008000f00 */
[----:B------:R-:W-:Y:S05]  /*3790*/  BRA.U !UP0, `(.L_x_65) ;  /* 0xfffffffd08e87547 */ /* 0x000fea000b83ffff */
.L_x_64:
[-C--:B------:R-:W-:Y:S02]  /*37a0*/  SHF.L.U32 R3, R3, R4.reuse, RZ ;  /* 0x0000000403037219 */ /* 0x080fe400000006ff */
[----:B------:R-:W-:Y:S01]  /*37b0*/  SHF.L.U32 R0, R0, R4, RZ ;  /* 0x0000000400007219 */ /* 0x000fe200000006ff */
[----:B------:R-:W-:Y:S02]  /*37c0*/  IMAD.SHL.U32 R4, R4, 0x20, RZ ;  /* 0x0000002004047824 */ /* 0x000fe400078e00ff */
[----:B------:R1:W-:Y:S04]  /*37d0*/  ATOMS.OR RZ, [UR5+0x14], R3 ;  /* 0x00001403ffff798c */ /* 0x0003e8000b000005 */
[----:B------:R1:W-:Y:S04]  /*37e0*/  ATOMS.OR RZ, [UR5+0x18], R0 ;  /* 0x00001800ffff798c */ /* 0x0003e8000b000005 */
[----:B------:R1:W-:Y:S01]  /*37f0*/  STS [UR6+0x150], R4 ;  /* 0x00015004ff007988 */ /* 0x0003e20008000806 */
[----:B------:R-:W-:Y:S05]  /*3800*/  BRA `(.L_x_63) ;  /* 0x0000000000107947 */ /* 0x000fea0003800000 */
.L_x_62:
[----:B------:R-:W-:Y:S02]  /*3810*/  MOV R0, 0xffffffff ;  /* 0xffffffff00007802 */ /* 0x000fe40000000f00 */
[----:B------:R-:W-:-:S03]  /*3820*/  MOV R4, 0x3850 ;  /* 0x0000385000047802 */ /* 0x000fc60000000f00 */
[----:B------:R1:W-:Y:S04]  /*3830*/  STS [UR6+0x150], R0 ;  /* 0x00015000ff007988 */ /* 0x0003e80008000806 */
[----:B-1---5:R-:W-:Y:S05]  /*3840*/  CALL.REL.NOINC `($__internal_1_$__cuda_sm10x_tcgen05_guardrail_trap_phase_invalid_during_alloc) ;  /* 0x0000005000147944 */ /* 0x022fea0003c00000 */
.L_x_63:
[----:B------:R-:W-:Y:S05]  /*3850*/  WARPSYNC.ALL ;  /* 0x0000000000007948 */ /* 0x000fea0003800000 */
[----:B------:R-:W2:Y:S01]  /*3860*/  S2UR UR4, SR_CgaCtaId ;  /* 0x00000000000479c3 */ /* 0x000ea20000008800 */
[----:B------:R-:W-:Y:S01]  /*3870*/  UMOV UR41, 0x400 ;  /* 0x0000040000297882 */ /* 0x000fe20000000000 */
[----:B------:R-:W-:-:S06]  /*3880*/  NOP ;  /* 0x0000000000007918 */ /* 0x000fcc0000000000 */
[----:B------:R-:W-:Y:S06]  /*3890*/  BAR.ARV 0x6, 0xa0 ;  /* 0x0182800000007b1d */ /* 0x000fec0000002000 */
[----:B------:R-:W3:Y:S01]  /*38a0*/  LDCU UR6, c[0x0][0x38c] ;  /* 0x00007180ff0677ac */ /* 0x000ee20008000800 */
[----:B------:R-:W-:Y:S01]  /*38b0*/  LOP3.LUT R2, R2, 0xffff, RZ, 0xc0, !PT ;  /* 0x0000ffff02027812 */ /* 0x000fe200078ec0ff */
[----:B------:R-:W-:Y:S01]  /*38c0*/  IMAD.MOV.U32 R11, RZ, RZ, 0x1 ;  /* 0x00000001ff0b7424 */ /* 0x000fe200078e00ff */
[----:B------:R-:W-:Y:S01]  /*38d0*/  CS2R R8, SRZ ;  /* 0x0000000000087805 */ /* 0x000fe2000001ff00 */
[----:B------:R-:W4:Y:S01]  /*38e0*/  LDCU UR7, c[0x0][0x38c] ;  /* 0x00007180ff0777ac */ /* 0x000f220008000800 */
[----:B------:R-:W-:Y:S01]  /*38f0*/  R2UR UR42, R2 ;  /* 0x00000000022a72ca */ /* 0x000fe200000e0000 */
[----:B------:R-:W-:Y:S01]  /*3900*/  IMAD.MOV.U32 R10, RZ, RZ, RZ ;  /* 0x000000ffff0a7224 */ /* 0x000fe200078e00ff */
[----:B------:R-:W-:Y:S01]  /*3910*/  UMOV UR45, URZ ;  /* 0x000000ff002d7c82 */ /* 0x000fe20008000000 */
[----:B------:R-:W-:Y:S01]  /*3920*/  UMOV UR39, URZ ;  /* 0x000000ff00277c82 */ /* 0x000fe20008000000 */
[----:B--2---:R-:W-:Y:S01]  /*3930*/  ULEA UR41, UR4, UR41, 0x18 ;  /* 0x0000002904297291 */ /* 0x004fe2000f8ec0ff */
[----:B------:R-:W-:Y:S01]  /*3940*/  UMOV UR62, 0x0 ;  /* 0x00000000003e7882 */ /* 0x000fe20000000000 */
[----:B------:R-:W-:-:S02]  /*3950*/  UMOV UR63, 0x4100490 ;  /* 0x04100490003f7882 */ /* 0x000fc40000000000 */
[----:B------:R-:W-:Y:S02]  /*3960*/  UIADD3 UR5, UPT, UPT, UR41, 0x3400, URZ ;  /* 0x0000340029057890 */ /* 0x000fe4000fffe0ff */
[----:B------:R-:W-:Y:S02]  /*3970*/  UIADD3 UR4, UPT, UPT, UR41, 0x1b400, URZ ;  /* 0x0001b40029047890 */ /* 0x000fe4000fffe0ff */
[----:B---3--:R-:W-:Y:S01]  /*3980*/  UIADD3 UR6, UPT, UPT, UR6, 0x7f, URZ ;  /* 0x0000007f06067890 */ /* 0x008fe2000fffe0ff */
[----:B-1----:R-:W1:Y:S01]  /*3990*/  LDS R0, [UR41+0x150] ;  /* 0x00015029ff007984 */ /* 0x002e620008000800 */
[----:B------:R-:W-:Y:S02]  /*39a0*/  USHF.R.U32.HI UR5, URZ, 0x4, UR5 ;  /* 0x00000004ff057899 */ /* 0x000fe40008011605 */
[----:B------:R-:W-:Y:S02]  /*39b0*/  USHF.R.S32.HI UR47, URZ, 0x1f, UR6 ;  /* 0x0000001fff2f7899 */ /* 0x000fe40008011406 */
[----:B------:R-:W-:-:S02]  /*39c0*/  USHF.R.U32.HI UR4, URZ, 0x4, UR4 ;  /* 0x00000004ff047899 */ /* 0x000fc40008011604 */
[----:B------:R-:W-:Y:S02]  /*39d0*/  ULEA.HI UR47, UR47, UR6, URZ, 0x7 ;  /* 0x000000062f2f7291 */ /* 0x000fe4000f8f38ff */
[----:B------:R-:W-:Y:S02]  /*39e0*/  ULOP3.LUT UR5, UR5, 0x3fff, URZ, 0xc0, !UPT ;  /* 0x00003fff05057892 */ /* 0x000fe4000f8ec0ff */
[----:B------:R-:W-:Y:S02]  /*39f0*/  USHF.R.S32.HI UR47, URZ, 0x7, UR47 ;  /* 0x00000007ff2f7899 */ /* 0x000fe4000801142f */
[----:B------:R-:W-:Y:S02]  /*3a00*/  ULOP3.LUT UR4, UR4, 0x3fff, URZ, 0xc0, !UPT ;  /* 0x00003fff04047892 */ /* 0x000fe4000f8ec0ff */
[----:B------:R-:W-:Y:S01]  /*3a10*/  UISETP.LT.AND UP0, UPT, UR47, 0x1, UPT ;  /* 0x000000012f00788c */ /* 0x000fe2000bf01270 */
[----:B------:R-:W-:Y:S01]  /*3a20*/  UMOV UR60, 0x0 ;  /* 0x00000000003c7882 */ /* 0x000fe20000000000 */
[----:B------:R-:W-:-:S02]  /*3a30*/  UMOV UR61, 0x4100490 ;  /* 0x04100490003d7882 */ /* 0x000fc40000000000 */
[----:B------:R-:W-:Y:S01]  /*3a40*/  USEL UR64, UR47, 0x1, !UP0 ;  /* 0x000000012f407887 */ /* 0x000fe2000c000000 */
[----:B------:R-:W-:Y:S01]  /*3a50*/  UMOV UR58, 0x0 ;  /* 0x00000000003a7882 */ /* 0x000fe20000000000 */
[----:B------:R-:W-:Y:S01]  /*3a60*/  UMOV UR59, 0x4100490 ;  /* 0x04100490003b7882 */ /* 0x000fe20000000000 */
[----:B------:R-:W-:Y:S01]  /*3a70*/  UMOV UR56, 0x0 ;  /* 0x0000000000387882 */ /* 0x000fe20000000000 */
[----:B------:R-:W-:Y:S01]  /*3a80*/  UMOV UR57, 0x4100490 ;  /* 0x0410049000397882 */ /* 0x000fe20000000000 */
[----:B------:R-:W-:Y:S01]  /*3a90*/  UMOV UR54, 0x0 ;  /* 0x0000000000367882 */ /* 0x000fe20000000000 */
[----:B------:R-:W-:Y:S01]  /*3aa0*/  UMOV UR55, 0x4100490 ;  /* 0x0410049000377882 */ /* 0x000fe20000000000 */
[----:B------:R-:W-:Y:S01]  /*3ab0*/  UMOV UR52, 0x0 ;  /* 0x0000000000347882 */ /* 0x000fe20000000000 */
[----:B------:R-:W-:Y:S01]  /*3ac0*/  UMOV UR53, 0x4100490 ;  /* 0x0410049000357882 */ /* 0x000fe20000000000 */
[----:B------:R-:W-:Y:S02]  /*3ad0*/  ULOP3.LUT UR43, UR5, 0x10000, URZ, 0xfc, !UPT ;  /* 0x00010000052b7892 */ /* 0x000fe4000f8efcff */
[----:B------:R-:W-:-:S02]  /*3ae0*/  ULOP3.LUT UR44, UR4, 0x10000, URZ, 0xfc, !UPT ;  /* 0x00010000042c7892 */ /* 0x000fc4000f8efcff */
[----:B------:R-:W-:Y:S02]  /*3af0*/  UIADD3 UR64, UPT, UPT, -UR64, URZ, URZ ;  /* 0x000000ff40407290 */ /* 0x000fe4000fffe1ff */
[----:B----4-:R-:W-:Y:S01]  /*3b00*/  UISETP.GE.AND UP4, UPT, UR7, 0x1, UPT ;  /* 0x000000010700788c */ /* 0x010fe2000bf86270 */
[----:B------:R-:W-:Y:S01]  /*3b10*/  UMOV UR50, 0x0 ;  /* 0x0000000000327882 */ /* 0x000fe20000000000 */
[----:B------:R-:W-:Y:S01]  /*3b20*/  UMOV UR51, 0x4100490 ;  /* 0x0410049000337882 */ /* 0x000fe20000000000 */
[----:B------:R-:W-:Y:S01]  /*3b30*/  UMOV UR48, 0x0 ;  /* 0x0000000000307882 */ /* 0x000fe20000000000 */
[----:B-1----:R-:W-:Y:S01]  /*3b40*/  R2UR UR65, R0 ;  /* 0x00000000004172ca */ /* 0x002fe200000e0000 */
[----:B------:R-:W-:-:S14]  /*3b50*/  UMOV UR49, 0x4100490 ;  /* 0x0410049000317882 */ /* 0x000fdc0000000000 */
.L_x_72:
[----:B------:R-:W-:Y:S02]  /*3b60*/  LEA R0, R10, UR41, 0x3 ;  /* 0x000000290a007c11 */ /* 0x000fe4000f8e18ff */
[----:B------:R-:W-:Y:S02]  /*3b70*/  SHF.L.U32 R2, R9, 0x1f, RZ ;  /* 0x0000001f09027819 */ /* 0x000fe400000006ff */
[----:B------:R-:W-:Y:S01]  /*3b80*/  PLOP3.LUT P0, PT, PT, PT, UP4, 0x80, 0x8 ;  /* 0x000000000008781c */ /* 0x000fe20003f0f048 */
[----:B------:R-:W-:Y:S01]  /*3b90*/  VIADD R3, R0, 0xb0 ;  /* 0x000000b000037836 */ /* 0x000fe20000000000 */
[----:B-1----:R-:W1:Y:S02]  /*3ba0*/  SYNCS.PHASECHK.TRANS64.TRYWAIT P1, [R0+URZ+0xa0], R2 ;  /* 0x0000a002000075a7 */ /* 0x002e6400080211ff */
[----:B-1-3--:R-:W-:Y:S09]  /*3bb0*/  @!P1 BRA `(.L_x_66) ;  /* 0x0000004400ac9947 */ /* 0x00aff20003800000 */
.L_x_147:
[----:B------:R-:W-:Y:S01]  /*3bc0*/  LEA R4, R10, UR41, 0x4 ;  /* 0x000000290a047c11 */ /* 0x000fe2000f8e20ff */
[----:B------:R-:W-:Y:S01]  /*3bd0*/  @UP4 ULEA UR4, UR39, UR41, 0x3 ;  /* 0x0000002927044291 */ /* 0x000fe2000f8e18ff */
[----:B------:R-:W-:Y:S01]  /*3be0*/  PLOP3.LUT P2, PT, PT, PT, PT, 0x80, 0x8 ;  /* 0x000000000008781c */ /* 0x000fe20003f4f070 */
[----:B------:R-:W-:Y:S01]  /*3bf0*/  ULEA UR46, UR45, UR41, 0x3 ;  /* 0x000000292d2e7291 */ /* 0x000fe2000f8e18ff */
[----:B------:R-:W-:Y:S02]  /*3c00*/  PRMT R3, RZ, 0x654, R3 ;  /* 0x00000654ff037816 */ /* 0x000fe40000000003 */
[----:B------:R-:W2:Y:S01]  /*3c10*/  LDS.128 R4, [R4+0x130] ;  /* 0x0001300004047984 */ /* 0x000ea20000000c00 */
[----:B-1----:R-:W-:Y:S02]  /*3c20*/  @P0 SHF.L.U32 R2, R8, 0x1f, RZ ;  /* 0x0000001f08020819 */ /* 0x002fe400000006ff */
[----:B------:R-:W-:Y:S01]  /*3c30*/  SHF.L.U32 R0, R11, 0x1f, RZ ;  /* 0x0000001f0b007819 */ /* 0x000fe200000006ff */
[----:B------:R-:W-:Y:S01]  /*3c40*/  @!PT LDS RZ, [RZ] ;  /* 0x00000000fffff984 */ /* 0x000fe20000000800 */
[----:B------:R-:W-:Y:S01]  /*3c50*/  @!PT LDS RZ, [RZ] ;  /* 0x00000000fffff984 */ /* 0x000fe20000000800 */
[----:B------:R-:W-:Y:S01]  /*3c60*/  @!PT LDS RZ, [RZ] ;  /* 0x00000000fffff984 */ /* 0x000fe20000000800 */
[----:B------:R-:W-:Y:S01]  /*3c70*/  @!PT LDS RZ, [RZ] ;  /* 0x00000000fffff984 */ /* 0x000fe20000000800 */
[----:B------:R1:W-:Y:S06]  /*3c80*/  MEMBAR.ALL.CTA ;  /* 0x0000000000007992 */ /* 0x0003ec0000008000 */
[----:B-1----:R-:W1:Y:S02]  /*3c90*/  FENCE.VIEW.ASYNC.S ;  /* 0x00000000000073c6 */ /* 0x002e640000000000 */
[----:B-1----:R1:W-:Y:S01]  /*3ca0*/  SYNCS.ARRIVE.TRANS64.RED.A1T0 RZ, [R3+URZ], RZ ;  /* 0x000000ff03ff79a7 */ /* 0x0023e200081004ff */
[----:B------:R1:W3:Y:S01]  /*3cb0*/  @P0 SYNCS.PHASECHK.TRANS64.TRYWAIT P2, [UR4], R2 ;  /* 0x00000002ff0005a7 */ /* 0x0002e20008041104 */
[----:B------:R-:W-:Y:S01]  /*3cc0*/  ULEA.HI UR4, UR45, UR45, URZ, 0x1 ;  /* 0x0000002d2d047291 */ /* 0x000fe2000f8f08ff */
[----:B--2---:R-:W-:-:S03]  /*3cd0*/  LOP3.LUT P1, RZ, R6, 0x1, RZ, 0xc0, !PT ;  /* 0x0000000106ff7812 */ /* 0x004fc6000782c0ff */
[----:B------:R-:W-:Y:S02]  /*3ce0*/  USHF.L.U32 UR5, UR4, 0x5, URZ ;  /* 0x0000000504057899 */ /* 0x000fe400080006ff */
[----:B------:R-:W-:Y:S02]  /*3cf0*/  ULOP3.LUT UR36, UR4, 0xffe, URZ, 0xc0, !UPT ;  /* 0x00000ffe04247892 */ /* 0x000fe4000f8ec0ff */
[----:B------:R-:W-:Y:S02]  /*3d00*/  ULOP3.LUT UR4, UR5, 0xffffffc0, URZ, 0xc0, !UPT ;  /* 0xffffffc005047892 */ /* 0x000fe4000f8ec0ff */
[----:B------:R-:W-:Y:S02]  /*3d10*/  UIADD3 UR36, UPT, UPT, -UR36, UR45, URZ ;  /* 0x0000002d24247290 */ /* 0x000fe4000fffe1ff */
[----:B------:R-:W-:Y:S01]  /*3d20*/  UIADD3 UR4, UPT, UPT, UR65, UR4, URZ ;  /* 0x0000000441047290 */ /* 0x000fe2000fffe0ff */
[----:B------:R-:W2:Y:S03]  /*3d30*/  SYNCS.PHASECHK.TRANS64.TRYWAIT P0, [UR46+0xe0], R0 ;  /* 0x0000e000ff0075a7 */ /* 0x000ea6000800112e */
[----:B------:R-:W-:Y:S01]  /*3d40*/  ULEA UR36, UR36, UR4, 0x14 ;  /* 0x0000000424247291 */ /* 0x000fe2000f8ea0ff */
[----:B-123--:R-:W-:Y:S11]  /*3d50*/  @!P0 BRA `(.L_x_67) ;  /* 0x0000004400588947 */ /* 0x00eff60003800000 */
.L_x_149:
[----:B------:R-:W-:Y:S01]  /*3d60*/  IADD3 R10, PT, PT, R10, 0x1, RZ ;  /* 0x000000010a0a7810 */ /* 0x000fe20007ffe0ff */
[----:B------:R-:W-:Y:S06]  /*3d70*/  BRA.U !UP4, `(.L_x_68) ;  /* 0x000000050c107547 */ /* 0x000fec000b800000 */
[----:B------:R-:W-:Y:S01]  /*3d80*/  UPLOP3.LUT UP2, UPT, UPT, UPT, UPT, 0x40, 0x4 ;  /* 0x000000000004789c */ /* 0x000fe20003f4e870 */
[----:B------:R-:W-:Y:S01]  /*3d90*/  UMOV UR38, UR64 ;  /* 0x0000004000267c82 */ /* 0x000fe20008000000 */
[----:B------:R-:W-:Y:S01]  /*3da0*/  UMOV UR37, UR47 ;  /* 0x0000002f00257c82 */ /* 0x000fe20008000000 */
[----:B------:R-:W-:-:S08]  /*3db0*/  UMOV UR5, UR39 ;  /* 0x0000002700057c82 */ /* 0x000fd00008000000 */
.L_x_71:
[----:B------:R-:W-:Y:S02]  /*3dc0*/  UIADD3 UR38, UPT, UPT, UR38, 0x1, URZ ;  /* 0x0000000126267890 */ /* 0x000fe4000fffe0ff */
[----:B------:R-:W-:Y:S02]  /*3dd0*/  ULEA UR7, UR5, UR41, 0x3 ;  /* 0x0000002905077291 */ /* 0x000fe4000f8e18ff */
[----:B------:R-:W-:Y:S01]  /*3de0*/  UISETP.NE.AND UP3, UPT, UR38, URZ, UPT ;  /* 0x000000ff2600728c */ /* 0x000fe2000bf65270 */
[----:B--23--:R-:W-:Y:S10]  /*3df0*/  @P2 BRA `(.L_x_69) ;  /* 0x00000000000c2947 */ /* 0x00cff40003800000 */
[----:B-1----:R-:W-:Y:S04]  /*3e00*/  SHF.L.U32 R2, R8, 0x1f, RZ ;  /* 0x0000001f08027819 */ /* 0x002fe800000006ff */
[----:B------:R-:W1:Y:S02]  /*3e10*/  SYNCS.PHASECHK.TRANS64.TRYWAIT P0, [UR7], R2 ;  /* 0x00000002ff0075a7 */ /* 0x000e640008001107 */
[----:B-1----:R-:W-:Y:S05]  /*3e20*/  @!P0 BRA `(.L_x_70) ;  /* 0x00000044003c8947 */ /* 0x002fea0003800000 */
.L_x_69:
[----:B------:R-:W-:Y:S01]  /*3e30*/  UISETP.NE.AND UP0, UPT, UR37, 0x1, UPT ;  /* 0x000000012500788c */ /* 0x000fe2000bf05270 */
[----:B------:R-:W-:Y:S01]  /*3e40*/  PLOP3.LUT P2, PT, PT, PT, PT, 0x80, 0x8 ;  /* 0x000000000008781c */ /* 0x000fe20003f4f070 */
[----:B------:R-:W-:Y:S02]  /*3e50*/  UIADD3 UR4, UPT, UPT, UR5, 0x1, URZ ;  /* 0x0000000105047890 */ /* 0x000fe4000fffe0ff */
[----:B------:R-:W-:Y:S02]  /*3e60*/  UIADD3 UR40, UPT, UPT, UR7, 0x30, URZ ;  /* 0x0000003007287890 */ /* 0x000fe4000fffe0ff */
[----:B------:R-:W-:Y:S01]  /*3e70*/  UISETP.NE.AND UP1, UPT, UR4, 0x6, UPT ;  /* 0x000000060400788c */ /* 0x000fe2000bf25270 */
[----:B------:R-:W-:Y:S01]  /*3e80*/  PLOP3.LUT P0, PT, PT, PT, UP0, 0x80, 0x8 ;  /* 0x000000000008781c */ /* 0x000fe20003f0f008 */
[----:B------:R-:W-:Y:S02]  /*3e90*/  UIADD3 UR37, UPT, UPT, UR37, -0x1, URZ ;  /* 0xffffffff25257890 */ /* 0x000fe4000fffe0ff */
[----:B------:R-:W-:Y:S02]  /*3ea0*/  USEL UR6, URZ, 0x1, UP1 ;  /* 0x00000001ff067887 */ /* 0x000fe40008800000 */
[----:B------:R-:W-:Y:S01]  /*3eb0*/  USEL UR39, UR4, URZ, UP1 ;  /* 0x000000ff04277287 */ /* 0x000fe20008800000 */
[----:B------:R-:W-:Y:S01]  /*3ec0*/  UMOV UR7, 0x40004040 ;  /* 0x4000404000077882 */ /* 0x000fe20000000000 */
[----:B------:R-:W-:Y:S02]  /*3ed0*/  UMOV UR35, 0x40004040 ;  /* 0x4000404000237882 */ /* 0x000fe40000000000 */
[----:B------:R-:W-:Y:S01]  /*3ee0*/  @UP0 ULEA UR4, UR39, UR41, 0x3 ;  /* 0x0000002927040291 */ /* 0x000fe2000f8e18ff */
[----:B------:R-:W-:Y:S01]  /*3ef0*/  LOP3.LUT R8, R8, UR6, RZ, 0x3c, !PT ;  /* 0x0000000608087c12 */ /* 0x000fe2000f8e3cff */
[----:B------:R-:W-:Y:S01]  /*3f00*/  ULEA UR6, UR5, UR44, 0xa ;  /* 0x0000002c05067291 */ /* 0x000fe2000f8e50ff */
[----:B------:R-:W-:Y:S02]  /*3f10*/  UMOV UR33, 0x40004040 ;  /* 0x4000404000217882 */ /* 0x000fe40000000000 */
[----:B-1----:R-:W-:Y:S01]  /*3f20*/  @P0 SHF.L.U32 R0, R8, 0x1f, RZ ;  /* 0x0000001f08000819 */ /* 0x002fe200000006ff */
[----:B------:R-:W-:Y:S02]  /*3f30*/  UIADD3 UR34, UPT, UPT, UR6, 0x2, URZ ;  /* 0x0000000206227890 */ /* 0x000fe4000fffe0ff */
[----:B------:R-:W-:Y:S01]  /*3f40*/  UIADD3 UR30, UPT, UPT, UR6, 0x4, URZ ;  /* 0x00000004061e7890 */ /* 0x000fe2000fffe0ff */
[----:B------:R2:W3:Y:S01]  /*3f50*/  @P0 SYNCS.PHASECHK.TRANS64.TRYWAIT P2, [UR4], R0 ;  /* 0x00000000ff0005a7 */ /* 0x0004e20008041104 */
[----:B------:R-:W-:Y:S02]  /*3f60*/  ULEA UR4, UR5, UR43, 0xa ;  /* 0x0000002b05047291 */ /* 0x000fe4000f8e50ff */
[----:B------:R-:W-:Y:S02]  /*3f70*/  UIADD3 UR26, UPT, UPT, UR6, 0x6, URZ ;  /* 0x00000006061a7890 */ /* 0x000fe4000fffe0ff */
        /* <DEDUP_REMOVED lines=10> */
[----:B------:R-:W-:Y:S01]  /*4020*/  UIADD3 UR8, UPT, UPT, UR4, 0x206, URZ ;  /* 0x0000020604087890 */ /* 0x000fe2000fffe0ff */
[----:B------:R-:W-:Y:S01]  /*4030*/  UMOV UR5, 0x40004040 ;  /* 0x4000404000057882 */ /* 0x000fe20000000000 */
[----:B------:R-:W-:Y:S01]  /*4040*/  UMOV UR31, 0x40004040 ;  /* 0x40004040001f7882 */ /* 0x000fe20000000000 */
[----:B------:R1:W-:Y:S01]  /*4050*/  UTCHMMA gdesc[UR4], gdesc[UR6], tmem[UR36], tmem[UR62], idesc[UR63], UP2 ;  /* 0x00ff3e06040075ea */ /* 0x0003e20009000024 */
[----:B------:R-:W-:Y:S01]  /*4060*/  UPLOP3.LUT UP2, UPT, UPT, UPT, UPT, 0x80, 0x8 ;  /* 0x000000000008789c */ /* 0x000fe20003f4f070 */
[----:B------:R2:W-:Y:S01]  /*4070*/  UTCHMMA gdesc[UR32], gdesc[UR34], tmem[UR36], tmem[UR60], idesc[UR61], UPT ;  /* 0x00ff3c22200075ea */ /* 0x0005e2000b800024 */
[----:B------:R-:W-:Y:S01]  /*4080*/  UMOV UR29, 0x40004040 ;  /* 0x40004040001d7882 */ /* 0x000fe20000000000 */
[----:B------:R-:W-:Y:S01]  /*4090*/  UMOV UR27, 0x40004040 ;  /* 0x40004040001b7882 */ /* 0x000fe20000000000 */
        /* <DEDUP_REMOVED lines=12> */
[----:B------:R-:W-:Y:S01]  /*4160*/  UMOV UR9, 0x40004040 ;  /* 0x4000404000097882 */ /* 0x000fe20000000000 */
[----:B------:R2:W-:Y:S01]  /*4170*/  UTCHMMA gdesc[UR12], gdesc[UR14], tmem[UR36], tmem[UR50], idesc[UR51], UPT ;  /* 0x00ff320e0c0075ea */ /* 0x0005e2000b800024 */
[----:B------:R2:W-:Y:S01]  /*4180*/  UTCHMMA gdesc[UR8], gdesc[UR10], tmem[UR36], tmem[UR48], idesc[UR49], UPT ;  /* 0x00ff300a080075ea */ /* 0x0005e2000b800024 */
[----:B------:R2:W-:Y:S01]  /*4190*/  UTCBAR.MULTICAST [UR40], URZ, UR42 ;  /* 0x000000ff280073e9 */ /* 0x0005e2000800082a */
[----:B-1----:R-:W-:Y:S01]  /*41a0*/  UMOV UR5, UR39 ;  /* 0x0000002700057c82 */ /* 0x002fe20008000000 */
[----:B------:R-:W-:Y:S05]  /*41b0*/  BRA.U UP3, `(.L_x_71) ;  /* 0xfffffffd03007547 */ /* 0x000fea000b83ffff */
.L_x_68:
[----:B------:R-:W-:Y:S01]  /*41c0*/  UIADD3 UR4, UPT, UPT, UR45, 0x1, URZ ;  /* 0x000000012d047890 */ /* 0x000fe2000fffe0ff */
[C---:B------:R-:W-:Y:S01]  /*41d0*/  ISETP.NE.AND P0, PT, R10.reuse, 0x2, PT ;  /* 0x000000020a00780c */ /* 0x040fe20003f05270 */
[----:B------:R-:W-:Y:S02]  /*41e0*/  UIADD3 UR5, UPT, UPT, UR46, 0xc0, URZ ;  /* 0x000000c02e057890 */ /* 0x000fe4000fffe0ff */
[----:B------:R-:W-:Y:S01]  /*41f0*/  UISETP.NE.AND UP0, UPT, UR4, 0x4, UPT ;  /* 0x000000040400788c */ /* 0x000fe2000bf05270 */
[----:B-12---:R-:W-:Y:S02]  /*4200*/  SEL R0, RZ, 0x1, P0 ;  /* 0x00000001ff007807 */ /* 0x006fe40000000000 */
[----:B------:R-:W-:Y:S01]  /*4210*/  SEL R10, R10, RZ, P0 ;  /* 0x000000ff0a0a7207 */ /* 0x000fe20000000000 */
[----:B------:R-:W-:Y:S01]  /*4220*/  USEL UR6, URZ, 0x1, UP0 ;  /* 0x00000001ff067887 */ /* 0x000fe20008000000 */
[----:B------:R-:W-:Y:S01]  /*4230*/  LOP3.LUT R9, R9, R0, RZ, 0x3c, !PT ;  /* 0x0000000009097212 */ /* 0x000fe200078e3cff */
[----:B------:R-:W-:Y:S01]  /*4240*/  USEL UR45, UR4, URZ, UP0 ;  /* 0x000000ff042d7287 */ /* 0x000fe20008000000 */
[----:B------:R1:W-:Y:S03]  /*4250*/  UTCBAR [UR5], URZ ;  /* 0x000000ff050073e9 */ /* 0x0003e600080000ff */
[----:B------:R-:W-:Y:S01]  /*4260*/  LOP3.LUT R11, R11, UR6, RZ, 0x3c, !PT ;  /* 0x000000060b0b7c12 */ /* 0x000fe2000f8e3cff */
[----:B------:R-:W-:Y:S07]  /*4270*/  @P1 BRA `(.L_x_72) ;  /* 0xfffffff800381947 */ /* 0x000fee000383ffff */
[----:B------:R-:W2:Y:S01]  /*4280*/  S2UR UR8, SR_CgaCtaId ;  /* 0x00000000000879c3 */ /* 0x000ea20000008800 */
[----:B------:R-:W-:Y:S01]  /*4290*/  ELECT P0, URZ, PT ;  /* 0x0000000000ff782f */ /* 0x000fe20003800000 */
[----:B------:R-:W-:Y:S01]  /*42a0*/  IMAD.MOV.U32 R0, RZ, RZ, 0x1 ;  /* 0x00000001ff007424 */ /* 0x000fe200078e00ff */
[----:B------:R-:W-:Y:S01]  /*42b0*/  UIADD3 UR41, UPT, UPT, UR41, 0xe0, URZ ;  /* 0x000000e029297890 */ /* 0x000fe2000fffe0ff */
[----:B------:R-:W-:Y:S01]  /*42c0*/  SHF.L.U32 R2, R11, 0x1f, RZ ;  /* 0x0000001f0b027819 */ /* 0x000fe200000006ff */
[----:B------:R-:W-:-:S03]  /*42d0*/  UMOV UR4, 0x40 ;  /* 0x0000004000047882 */ /* 0x000fc60000000000 */
[----:B------:R-:W-:Y:S01]  /*42e0*/  UVIRTCOUNT.DEALLOC.SMPOOL 0x80 ;  /* 0x000000800000784c */ /* 0x000fe20000000000 */
[----:B--2---:R-:W-:Y:S02]  /*42f0*/  ULEA UR8, UR8, UR4, 0x18 ;  /* 0x0000000408087291 */ /* 0x004fe4000f8ec0ff */
[----:B------:R-:W-:-:S07]  /*4300*/  ULEA UR4, UR45, UR41, 0x3 ;  /* 0x000000292d047291 */ /* 0x000fce000f8e18ff */
[----:B------:R2:W-:Y:S02]  /*4310*/  @P0 STS.U8 [UR8+0x1c], R0 ;  /* 0x00001c00ff000988 */ /* 0x0005e40008000008 */
[----:B------:R-:W4:Y:S02]  /*4320*/  SYNCS.PHASECHK.TRANS64.TRYWAIT P0, [UR4], R2 ;  /* 0x00000002ff0075a7 */ /* 0x000f240008001104 */
[----:B--2-4-:R-:W-:Y:S05]  /*4330*/  @!P0 BRA `(.L_x_73) ;  /* 0x0000004000108947 */ /* 0x014fea0003800000 */
.L_x_152:
[----:B------:R-:W-:-:S04]  /*4340*/  UIADD3 UR4, UPT, UPT, UR45, 0x1, URZ ;  /* 0x000000012d047890 */ /* 0x000fc8000fffe0ff */
[----:B------:R-:W-:-:S04]  /*4350*/  UISETP.NE.AND UP0, UPT, UR4, 0x4, UPT ;  /* 0x000000040400788c */ /* 0x000fc8000bf05270 */
[----:B------:R-:W-:Y:S02]  /*4360*/  USEL UR6, URZ, 0x1, UP0 ;  /* 0x00000001ff067887 */ /* 0x000fe40008000000 */
[----:B------:R-:W-:-:S04]  /*4370*/  USEL UR4, UR4, URZ, UP0 ;  /* 0x000000ff04047287 */ /* 0x000fc80008000000 */
[----:B-1----:R-:W-:Y:S01]  /*4380*/  ULEA UR5, UR4, UR41, 0x3 ;  /* 0x0000002904057291 */ /* 0x002fe2000f8e18ff */
[----:B--2---:R-:W-:-:S04]  /*4390*/  LOP3.LUT R2, R11, UR6, RZ, 0x3c, !PT ;  /* 0x000000060b027c12 */ /* 0x004fc8000f8e3cff */
[----:B------:R-:W-:-:S04]  /*43a0*/  SHF.L.U32 R3, R2, 0x1f, RZ ;  /* 0x0000001f02037819 */ /* 0x000fc800000006ff */
[----:B------:R-:W1:Y:S02]  /*43b0*/  SYNCS.PHASECHK.TRANS64.TRYWAIT P0, [UR5], R3 ;  /* 0x00000003ff0075a7 */ /* 0x000e640008001105 */
[----:B-1----:R-:W-:Y:S05]  /*43c0*/  @!P0 BRA `(.L_x_74) ;  /* 0x0000004000048947 */ /* 0x002fea0003800000 */
.L_x_154:
        /* <DEDUP_REMOVED lines=9> */
.L_x_156:
[----:B------:R-:W-:-:S04]  /*4460*/  UIADD3 UR4, UPT, UPT, UR4, 0x1, URZ ;  /* 0x0000000104047890 */ /* 0x000fc8000fffe0ff */
[----:B------:R-:W-:-:S04]  /*4470*/  UISETP.NE.AND UP0, UPT, UR4, 0x4, UPT ;  /* 0x000000040400788c */ /* 0x000fc8000bf05270 */
[----:B------:R-:W-:Y:S02]  /*4480*/  USEL UR5, URZ, 0x1, UP0 ;  /* 0x00000001ff057887 */ /* 0x000fe40008000000 */
[----:B------:R-:W-:-:S04]  /*4490*/  USEL UR4, UR4, URZ, UP0 ;  /* 0x000000ff04047287 */ /* 0x000fc80008000000 */
[----:B------:R-:W-:Y:S01]  /*44a0*/  ULEA UR4, UR4, UR41, 0x3 ;  /* 0x0000002904047291 */ /* 0x000fe2000f8e18ff */
[----:B------:R-:W-:-:S04]  /*44b0*/  LOP3.LUT R2, R2, UR5, RZ, 0x3c, !PT ;  /* 0x0000000502027c12 */ /* 0x000fc8000f8e3cff */
[----:B------:R-:W-:-:S04]  /*44c0*/  SHF.L.U32 R2, R2, 0x1f, RZ ;  /* 0x0000001f02027819 */ /* 0x000fc800000006ff */
[----:B------:R-:W2:Y:S02]  /*44d0*/  SYNCS.PHASECHK.TRANS64.TRYWAIT P0, [UR4], R2 ;  /* 0x00000002ff0075a7 */ /* 0x000ea40008001104 */
[----:B--2---:R-:W-:Y:S05]  /*44e0*/  @!P0 BRA `(.L_x_76) ;  /* 0x0000003c00ec8947 */ /* 0x004fea0003800000 */
.L_x_158:
[----:B------:R-:W-:Y:S01]  /*44f0*/  NOP ;  /* 0x0000000000007918 */ /* 0x000fe20000000000 */
[----:B-1----:R-:W1:Y:S01]  /*4500*/  LDS R0, [UR8+0x14] ;  /* 0x00001408ff007984 */ /* 0x002e620008000800 */
[----:B------:R-:W-:Y:S01]  /*4510*/  ULOP3.LUT UR4, UR65, 0xffff, URZ, 0xc0, !UPT ;  /* 0x0000ffff41047892 */ /* 0x000fe2000f8ec0ff */
[----:B------:R-:W-:Y:S01]  /*4520*/  UMOV UR5, 0xffff ;  /* 0x0000ffff00057882 */ /* 0x000fe20000000000 */
[----:B------:R-:W-:Y:S02]  /*4530*/  UMOV UR6, 0x1 ;  /* 0x0000000100067882 */ /* 0x000fe40000000000 */
[----:B------:R-:W-:-:S04]  /*4540*/  USHF.R.U32.HI UR4, URZ, 0x5, UR4 ;  /* 0x00000005ff047899 */ /* 0x000fc80008011604 */
[----:B------:R-:W-:Y:S02]  /*4550*/  USHF.L.U32 UR5, UR5, UR4, URZ ;  /* 0x0000000405057299 */ /* 0x000fe400080006ff */
[----:B------:R-:W-:-:S04]  /*4560*/  USHF.L.U32 UR4, UR6, UR4, URZ ;  /* 0x0000000406047299 */ /* 0x000fc800080006ff */
[----:B-1----:R-:W-:-:S04]  /*4570*/  LOP3.LUT R0, R0, UR5, RZ, 0xc0, !PT ;  /* 0x0000000500007c12 */ /* 0x002fc8000f8ec0ff */
[----:B------:R-:W-:-:S13]  /*4580*/  ISETP.NE.AND P0, PT, R0, UR5, PT ;  /* 0x0000000500007c0c */ /* 0x000fda000bf05270 */
[----:B------:R-:W-:Y:S05]  /*4590*/  @P0 BRA `(.L_x_77) ;  /* 0x0000000000580947 */ /* 0x000fea0003800000 */
[----:B------:R-:W1:Y:S02]  /*45a0*/  LDS R0, [UR8+0x18] ;  /* 0x00001808ff007984 */ /* 0x000e640008000800 */
[----:B-1----:R-:W-:-:S04]  /*45b0*/  LOP3.LUT R0, R0, UR4, RZ, 0xc0, !PT ;  /* 0x0000000400007c12 */ /* 0x002fc8000f8ec0ff */
[----:B------:R-:W-:-:S13]  /*45c0*/  ISETP.NE.AND P0, PT, R0, UR4, PT ;  /* 0x0000000400007c0c */ /* 0x000fda000bf05270 */
[----:B------:R-:W-:Y:S05]  /*45d0*/  @P0 BRA `(.L_x_78) ;  /* 0x00000000003c0947 */ /* 0x000fea0003800000 */
[----:B------:R-:W1:Y:S01]  /*45e0*/  S2R R2, SR_LANEID ;  /* 0x0000000000027919 */ /* 0x000e620000000000 */
[----:B------:R-:W-:-:S06]  /*45f0*/  ULOP3.LUT UR5, URZ, UR5, URZ, 0x33, !UPT ;  /* 0x00000005ff057292 */ /* 0x000fcc000f8e33ff */
[----:B------:R-:W-:-:S04]  /*4600*/  IMAD.U32 R0, RZ, RZ, UR5 ;  /* 0x00000005ff007e24 */ /* 0x000fc8000f8e00ff */
[----:B------:R2:W4:Y:S02]  /*4610*/  REDUX UR7, R0 ;  /* 0x00000000000773c4 */ /* 0x0005240000000000 */
[----:B------:R1:W-:Y:S01]  /*4620*/  UTCATOMSWS.AND URZ, UR5 ;  /* 0x0000000500ff79e3 */ /* 0x0003e20008000000 */
[----:B--2---:R-:W-:Y:S01]  /*4630*/  LOP3.LUT R0, RZ, UR4, RZ, 0x33, !PT ;  /* 0x00000004ff007c12 */ /* 0x004fe2000f8e33ff */
[----:B------:R-:W-:Y:S02]  /*4640*/  VOTEU.ANY UR4, UPT, PT ;  /* 0x0000000000047886 */ /* 0x000fe400038e0100 */
[----:B------:R-:W-:Y:S02]  /*4650*/  UFLO.U32 UR4, UR4 ;  /* 0x00000004000472bd */ /* 0x000fe400080e0000 */
[----:B------:R-:W2:Y:S04]  /*4660*/  REDUX UR6, R0 ;  /* 0x00000000000673c4 */ /* 0x000ea80000000000 */
[----:B-1----:R-:W-:-:S02]  /*4670*/  ISETP.EQ.U32.AND P0, PT, R2, UR4, PT ;  /* 0x0000000402007c0c */ /* 0x002fc4000bf02070 */
[----:B----4-:R-:W-:-:S11]  /*4680*/  MOV R2, UR7 ;  /* 0x0000000700027c02 */ /* 0x010fd60008000f00 */
[----:B------:R1:W-:Y:S01]  /*4690*/  @P0 ATOMS.AND RZ, [UR8+0x14], R2 ;  /* 0x00001402ffff098c */ /* 0x0003e2000a800008 */
[----:B--2---:R-:W-:-:S05]  /*46a0*/  IMAD.U32 R0, RZ, RZ, UR6 ;  /* 0x00000006ff007e24 */ /* 0x004fca000f8e00ff */
[----:B------:R1:W-:Y:S01]  /*46b0*/  @P0 ATOMS.AND RZ, [UR8+0x18], R0 ;  /* 0x00001800ffff098c */ /* 0x0003e2000a800008 */
[----:B------:R-:W-:Y:S05]  /*46c0*/  BRA `(.L_x_79) ;  /* 0x0000000000147947 */ /* 0x000fea0003800000 */
.L_x_78:
[----:B------:R-:W-:Y:S02]  /*46d0*/  MOV R2, 0x46f0 ;  /* 0x000046f000027802 */ /* 0x000fe40000000f00 */
[----:B---3-5:R-:W-:Y:S05]  /*46e0*/  CALL.REL.NOINC `($__internal_0_$__cuda_sm10x_tcgen05_guardrail_trap_col_being_dealloced_not_returned_by_alloc) ;  /* 0x0000004000607944 */ /* 0x028fea0003c00000 */
[----:B------:R-:W-:Y:S05]  /*46f0*/  BRA `(.L_x_79) ;  /* 0x0000000000087947 */ /* 0x000fea0003800000 */
.L_x_77:
[----:B------:R-:W-:Y:S02]  /*4700*/  MOV R2, 0x4720 ;  /* 0x0000472000027802 */ /* 0x000fe40000000f00 */
[----:B---3-5:R-:W-:Y:S05]  /*4710*/  CALL.REL.NOINC `($__internal_2_$__cuda_sm10x_tcgen05_guardrail_trap_unallocated_columns_being_dealloced) ;  /* 0x00000040006c7944 */ /* 0x028fea0003c00000 */
.L_x_79:
[----:B------:R-:W-:Y:S01]  /*4720*/  NOP ;  /* 0x0000000000007918 */ /* 0x000fe20000000000 */
[----:B------:R-:W-:Y:S05]  /*4730*/  EXIT ;  /* 0x000000000000794d */ /* 0x000fea0003800000 */
.L_x_61:
[----:B------:R-:W-:-:S09]  /*4740*/  UISETP.NE.OR UP0, UPT, UR22, 0x3, !UP3 ;  /* 0x000000031600788c */ /* 0x000fd2000df05670 */
[----:B------:R-:W-:Y:S05]  /*4750*/  BRA.U UP0, `(.L_x_80) ;  /* 0x0000000d00f07547 */ /* 0x000fea000b800000 */
[----:B------:R-:W1:Y:S01]  /*4760*/  LDCU UR33, c[0x0][0x370] ;  /* 0x00006e00ff2177ac */ /* 0x000e620008000800 */
[----:B------:R-:W2:Y:S01]  /*4770*/  LDC.64 R16, c[0x0][0x348] ;  /* 0x0000d200ff107b82 */ /* 0x000ea20000000a00 */
[----:B------:R-:W-:Y:S02]  /*4780*/  HFMA2 R13, -RZ, RZ, 0, 0 ;  /* 0x00000000ff0d7431 */ /* 0x000fe400000001ff */
[----:B------:R-:W-:Y:S01]  /*4790*/  IMAD.MOV.U32 R15, RZ, RZ, 0x1 ;  /* 0x00000001ff0f7424 */ /* 0x000fe200078e00ff */
[----:B------:R-:W1:Y:S01]  /*47a0*/  LDCU.128 UR28, c[0x0][0xb10] ;  /* 0x00016200ff1c77ac */ /* 0x000e620008000c00 */
[----:B------:R-:W-:Y:S01]  /*47b0*/  IMAD.MOV.U32 R14, RZ, RZ, RZ ;  /* 0x000000ffff0e7224 */ /* 0x000fe200078e00ff */
[----:B------:R-:W-:Y:S01]  /*47c0*/  MOV R7, 0x1000 ;  /* 0x0000100000077802 */ /* 0x000fe20000000f00 */
[----:B------:R-:W3:Y:S01]  /*47d0*/  LDCU UR32, c[0x0][0x374] ;  /* 0x00006e80ff2077ac */ /* 0x000ee20008000800 */
[----:B------:R-:W4:Y:S01]  /*47e0*/  LDC.64 R2, c[0x0][0x888] ;  /* 0x00022200ff027b82 */ /* 0x000f220000000a00 */
[----:B------:R-:W3:Y:S01]  /*47f0*/  LDCU UR15, c[0x0][0xb0c] ;  /* 0x00016180ff0f77ac */ /* 0x000ee20008000800 */
[----:B------:R-:W3:Y:S06]  /*4800*/  LDCU UR38, c[0x0][0xb20] ;  /* 0x00016400ff2677ac */ /* 0x000eec0008000800 */
[----:B------:R-:W2:Y:S01]  /*4810*/  LDC.64 R4, c[0x0][0x890] ;  /* 0x00022400ff047b82 */ /* 0x000ea20000000a00 */
[----:B------:R-:W3:Y:S01]  /*4820*/  LDCU UR4, c[0x0][0xb30] ;  /* 0x00016600ff0477ac */ /* 0x000ee20008000800 */
[----:B-1----:R-:W-:-:S02]  /*4830*/  UIMAD.WIDE.U32 UR6, UR33, UR28, URZ ;  /* 0x0000001c210672a5 */ /* 0x002fc4000f8e00ff */
[----:B---3--:R-:W-:Y:S01]  /*4840*/  UIMAD.WIDE.U32 UR8, UR32, UR31, URZ ;  /* 0x0000001f200872a5 */ /* 0x008fe2000f8e00ff */
[----:B------:R-:W-:Y:S01]  /*4850*/  UMOV UR24, 0x400 ;  /* 0x0000040000187882 */ /* 0x000fe20000000000 */
[----:B------:R-:W-:-:S03]  /*4860*/  UPLOP3.LUT UP3, UPT, UPT, UPT, UPT, 0x40, 0x4 ;  /* 0x000000000004789c */ /* 0x000fc60003f6e870 */
[----:B------:R-:W-:Y:S01]  /*4870*/  UMOV UR6, UR7 ;  /* 0x0000000700067c82 */ /* 0x000fe20008000000 */
[----:B------:R-:W-:Y:S01]  /*4880*/  UISETP.GE.AND UP0, UPT, UR42, 0x1, UPT ;  /* 0x000000012a00788c */ /* 0x000fe2000bf06270 */
[----:B------:R-:W-:Y:S01]  /*4890*/  UMOV UR34, UR9 ;  /* 0x0000000900227c82 */ /* 0x000fe20008000000 */
[----:B------:R-:W-:Y:S01]  /*48a0*/  UISETP.NE.AND UP4, UPT, UR42, 0x1, UPT ;  /* 0x000000012a00788c */ /* 0x000fe2000bf85270 */
[----:B------:R-:W1:Y:S01]  /*48b0*/  LDCU.64 UR16, c[0x0][0xb28] ;  /* 0x00016500ff1077ac */ /* 0x000e620008000a00 */
[----:B------:R-:W-:Y:S02]  /*48c0*/  ULEA UR24, UR54, UR24, 0x18 ;  /* 0x0000001836187291 */ /* 0x000fe4000f8ec0ff */
[----:B------:R-:W-:Y:S02]  /*48d0*/  UISETP.NE.AND UP6, UPT, UR15, 0x1, UPT ;  /* 0x000000010f00788c */ /* 0x000fe4000bfc5270 */
[----:B------:R-:W-:Y:S02]  /*48e0*/  UISETP.NE.AND UP5, UPT, UR30, 0x1, UPT ;  /* 0x000000011e00788c */ /* 0x000fe4000bfa5270 */
[----:B------:R-:W-:-:S02]  /*48f0*/  USHF.R.U32.HI UR35, URZ, UR29, UR6 ;  /* 0x0000001dff237299 */ /* 0x000fc40008011606 */
[----:B------:R-:W-:Y:S02]  /*4900*/  USHF.R.U32.HI UR34, URZ, UR38, UR34 ;  /* 0x00000026ff227299 */ /* 0x000fe40008011622 */
[----:B------:R-:W-:Y:S01]  /*4910*/  UISETP.NE.AND UP2, UPT, UR4, 0x1, UPT ;  /* 0x000000010400788c */ /* 0x000fe2000bf45270 */
[----:B------:R-:W-:-:S10]  /*4920*/  UMOV UR12, URZ ;  /* 0x000000ff000c7c82 */ /* 0x000fd40008000000 */
.L_x_89:
[C---:B------:R-:W-:Y:S02]  /*4930*/  LEA R12, R14.reuse, UR24, 0x3 ;  /* 0x000000180e0c7c11 */ /* 0x040fe4000f8e18ff */
[----:B------:R-:W-:Y:S02]  /*4940*/  SHF.L.U32 R0, R13, 0x1f, RZ ;  /* 0x0000001f0d007819 */ /* 0x000fe400000006ff */
[----:B------:R-:W-:Y:S02]  /*4950*/  LEA R8, R14, UR24, 0x4 ;  /* 0x000000180e087c11 */ /* 0x000fe4000f8e20ff */
[----:B---3--:R-:W3:Y:S02]  /*4960*/  SYNCS.PHASECHK.TRANS64.TRYWAIT P0, [R12+URZ+0xa0], R0 ;  /* 0x0000a0000c0075a7 */ /* 0x008ee400080011ff */
[----:B---3--:R-:W-:Y:S05]  /*4970*/  @!P0 BRA `(.L_x_81) ;  /* 0x0000003800e08947 */ /* 0x008fea0003800000 */
.L_x_159:
[----:B------:R-:W1:Y:S01]  /*4980*/  LDS.128 R8, [R8+0x130] ;  /* 0x0001300008087984 */ /* 0x000e620000000c00 */
[----:B------:R-:W-:Y:S01]  /*4990*/  UISETP.GE.AND UP0, UPT, UR42, 0x1, UPT ;  /* 0x000000012a00788c */ /* 0x000fe2000bf06270 */
[----:B------:R-:W-:Y:S01]  /*49a0*/  @!PT LDS RZ, [RZ] ;  /* 0x00000000fffff984 */ /* 0x000fe20000000800 */
[----:B------:R-:W-:Y:S01]  /*49b0*/  @!PT LDS RZ, [RZ] ;  /* 0x00000000fffff984 */ /* 0x000fe20000000800 */
[----:B------:R-:W-:Y:S01]  /*49c0*/  @!PT LDS RZ, [RZ] ;  /* 0x00000000fffff984 */ /* 0x000fe20000000800 */
[----:B------:R-:W-:Y:S01]  /*49d0*/  @!PT LDS RZ, [RZ] ;  /* 0x00000000fffff984 */ /* 0x000fe20000000800 */
[----:B------:R2:W-:Y:S06]  /*49e0*/  MEMBAR.ALL.CTA ;  /* 0x0000000000007992 */ /* 0x0005ec0000008000 */
[----:B--2---:R-:W2:Y:S01]  /*49f0*/  FENCE.VIEW.ASYNC.S ;  /* 0x00000000000073c6 */ /* 0x004ea20000000000 */
[----:B-1----:R-:W-:Y:S11]  /*4a00*/  LOP3.LUT P0, RZ, R10, 0x1, RZ, 0xc0, !PT ;  /* 0x000000010aff7812 */ /* 0x002ff6000780c0ff */
[----:B------:R-:W-:Y:S02]  /*4a10*/  @!UPT UIADD3 URZ, UPT, UPT, URZ, URZ, URZ ;  /* 0x000000fffffff290 */ /* 0x000fe4000fffe0ff */
[----:B--2---:R-:W-:Y:S01]  /*4a20*/  VOTEU.ANY UP1, P0 ;  /* 0x0000000000ff7886 */ /* 0x004fe20000020100 */
[----:B------:R-:W-:Y:S11]  /*4a30*/  PLOP3.LUT P0, PT, PT, PT, UP1, 0x80, 0x8 ;  /* 0x000000000008781c */ /* 0x000ff60003f0f018 */
[----:B------:R-:W-:Y:S02]  /*4a40*/  @!UPT UIADD3 URZ, UPT, UPT, URZ, URZ, URZ ;  /* 0x000000fffffff290 */ /* 0x000fe4000fffe0ff */
[----:B---3--:R-:W-:Y:S02]  /*4a50*/  @P0 SHF.R.U32.HI R0, RZ, 0x10, R9 ;  /* 0x00000010ff000819 */ /* 0x008fe40000011609 */
[----:B------:R-:W-:Y:S02]  /*4a60*/  @P0 MOV R6, R8 ;  /* 0x0000000800060202 */ /* 0x000fe40000000f00 */
[----:B------:R-:W-:Y:S01]  /*4a70*/  @P0 R2UR UR4, R0 ;  /* 0x00000000000402ca */ /* 0x000fe200000e0000 */
[----:B------:R-:W-:Y:S01]  /*4a80*/  VIADD R0, R12, 0xb0 ;  /* 0x000000b00c007836 */ /* 0x000fe20000000000 */
[----:B------:R-:W-:Y:S02]  /*4a90*/  @P0 LOP3.LUT R8, R9, 0xffff, RZ, 0xc0, !PT ;  /* 0x0000ffff09080812 */ /* 0x000fe400078ec0ff */
[----:B------:R-:W-:Y:S02]  /*4aa0*/  @P0 R2UR UR6, R6 ;  /* 0x00000000060602ca */ /* 0x000fe400000e0000 */
[----:B------:R-:W-:Y:S02]  /*4ab0*/  PRMT R0, RZ, 0x654, R0 ;  /* 0x00000654ff007816 */ /* 0x000fe40000000000 */
[----:B------:R-:W-:Y:S02]  /*4ac0*/  @P0 R2UR UR5, R8 ;  /* 0x00000000080502ca */ /* 0x000fe400000e0000 */
[----:B------:R1:W-:Y:S03]  /*4ad0*/  SYNCS.ARRIVE.TRANS64.RED.A1T0 RZ, [R0+URZ], RZ ;  /* 0x000000ff00ff79a7 */ /* 0x0003e600081004ff */
[----:B------:R-:W-:Y:S04]  /*4ae0*/  @UP1 UMOV UR27, UR4 ;  /* 0x00000004001b1c82 */ /* 0x000fe80008000000 */
[----:B------:R-:W-:Y:S04]  /*4af0*/  @UP1 UMOV UR14, UR6 ;  /* 0x00000006000e1c82 */ /* 0x000fe80008000000 */
[----:B------:R-:W-:Y:S01]  /*4b00*/  @UP1 UMOV UR13, UR5 ;  /* 0x00000005000d1c82 */ /* 0x000fe20008000000 */
[----:B------:R-:W-:Y:S05]  /*4b10*/  BRA.U !UP0, `(.L_x_82) ;  /* 0x0000000108a47547 */ /* 0x000fea000b800000 */
[----:B------:R-:W-:Y:S02]  /*4b20*/  UIMAD.WIDE.U32 UR8, UR13, UR31, URZ ;  /* 0x0000001f0d0872a5 */ /* 0x000fe4000f8e00ff */
[----:B------:R-:W-:Y:S02]  /*4b30*/  UIMAD.WIDE.U32 UR10, UR14, UR28, URZ ;  /* 0x0000001c0e0a72a5 */ /* 0x000fe4000f8e00ff */
[----:B------:R-:W-:Y:S02]  /*4b40*/  USEL UR4, UR32, UR34, !UP5 ;  /* 0x0000002220047287 */ /* 0x000fe4000e800000 */
[----:B------:R-:W-:Y:S02]  /*4b50*/  USEL UR7, UR33, UR35, !UP6 ;  /* 0x0000002321077287 */ /* 0x000fe4000f000000 */
[----:B------:R-:W-:Y:S02]  /*4b60*/  UIMAD.WIDE.U32 UR18, UR4, UR16, URZ ;  /* 0x00000010041272a5 */ /* 0x000fe4000f8e00ff */
[----:B------:R-:W-:Y:S01]  /*4b70*/  UIMAD.WIDE.U32 UR20, UR7, UR16, URZ ;  /* 0x00000010071472a5 */ /* 0x000fe2000f8e00ff */
[----:B------:R-:W-:Y:S02]  /*4b80*/  UMOV UR5, UR9 ;  /* 0x0000000900057c82 */ /* 0x000fe40008000000 */
[----:B------:R-:W-:Y:S03]  /*4b90*/  USHF.R.U32.HI UR6, URZ, UR38, UR5 ;  /* 0x00000026ff067299 */ /* 0x000fe60008011605 */
[----:B------:R-:W-:Y:S01]  /*4ba0*/  UMOV UR5, UR11 ;  /* 0x0000000b00057c82 */ /* 0x000fe20008000000 */
[----:B------:R-:W-:Y:S02]  /*4bb0*/  USEL UR6, UR13, UR6, !UP5 ;  /* 0x000000060d067287 */ /* 0x000fe4000e800000 */
[----:B------:R-:W-:Y:S02]  /*4bc0*/  USHF.R.U32.HI UR8, URZ, UR29, UR5 ;  /* 0x0000001dff087299 */ /* 0x000fe40008011605 */
[----:B------:R-:W-:Y:S01]  /*4bd0*/  UIMAD.WIDE.U32 UR10, UR6, UR16, URZ ;  /* 0x00000010060a72a5 */ /* 0x000fe2000f8e00ff */
[----:B------:R-:W-:Y:S02]  /*4be0*/  UMOV UR5, UR19 ;  /* 0x0000001300057c82 */ /* 0x000fe40008000000 */
[----:B------:R-:W-:Y:S03]  /*4bf0*/  @UP4 USHF.R.U32.HI UR4, URZ, UR17, UR5 ;  /* 0x00000011ff044299 */ /* 0x000fe60008011605 */
[----:B------:R-:W-:Y:S01]  /*4c00*/  UMOV UR5, UR21 ;  /* 0x0000001500057c82 */ /* 0x000fe20008000000 */
[----:B------:R-:W-:Y:S02]  /*4c10*/  UIMAD UR4, UR42, UR4, URZ ;  /* 0x000000042a0472a4 */ /* 0x000fe4000f8e02ff */
[----:B------:R-:W-:Y:S02]  /*4c20*/  @UP4 USHF.R.U32.HI UR7, URZ, UR17, UR5 ;  /* 0x00000011ff074299 */ /* 0x000fe40008011605 */
[----:B------:R-:W-:Y:S02]  /*4c30*/  USEL UR5, UR14, UR8, !UP6 ;  /* 0x000000080e057287 */ /* 0x000fe4000f000000 */
[----:B------:R-:W-:Y:S02]  /*4c40*/  UIMAD UR8, UR42, UR7, URZ ;  /* 0x000000072a0872a4 */ /* 0x000fe4000f8e02ff */
[----:B------:R-:W-:Y:S03]  /*4c50*/  UISETP.GE.AND UP0, UPT, UR6, UR4, UPT ;  /* 0x000000040600728c */ /* 0x000fe6000bf06270 */
[----:B------:R-:W-:Y:S01]  /*4c60*/  UMOV UR4, UR11 ;  /* 0x0000000b00047c82 */ /* 0x000fe20008000000 */
[----:B------:R-:W-:Y:S02]  /*4c70*/  UISETP.GE.OR UP0, UPT, UR5, UR8, UP0 ;  /* 0x000000080500728c */ /* 0x000fe40008706670 */
[----:B------:R-:W-:Y:S02]  /*4c80*/  USHF.R.U32.HI UR4, URZ, UR17, UR4 ;  /* 0x00000011ff047299 */ /* 0x000fe40008011604 */
[----:B------:R-:W-:Y:S02]  /*4c90*/  UIMAD.WIDE.U32 UR8, UR5, UR16, URZ ;  /* 0x00000010050872a5 */ /* 0x000fe4000f8e00ff */
[----:B------:R-:W-:Y:S04]  /*4ca0*/  USEL UR10, UR6, UR4, !UP4 ;  /* 0x00000004060a7287 */ /* 0x000fe8000e000000 */
[----:B------:R-:W-:Y:S01]  /*4cb0*/  UIADD3 UR11, UPT, UPT, -UR10, URZ, URZ ;  /* 0x000000ff0a0b7290 */ /* 0x000fe2000fffe1ff */
[----:B------:R-:W-:Y:S02]  /*4cc0*/  @!UP0 UMOV UR4, UR9 ;  /* 0x0000000900048c82 */ /* 0x000fe40008000000 */
[----:B------:R-:W-:Y:S02]  /*4cd0*/  @!UP0 USHF.R.U32.HI UR4, URZ, UR17, UR4 ;  /* 0x00000011ff048299 */ /* 0x000fe40008011604 */
[----:B------:R-:W-:Y:S02]  /*4ce0*/  UIMAD UR8, UR42, UR11, UR6 ;  /* 0x0000000b2a0872a4 */ /* 0x000fe4000f8e0206 */
[----:B------:R-:W-:Y:S04]  /*4cf0*/  @!UP0 USEL UR4, UR5, UR4, !UP4 ;  /* 0x0000000405048287 */ /* 0x000fe8000e000000 */
[----:B------:R-:W-:Y:S02]  /*4d00*/  @!UP0 UIMAD UR8, UR7, UR8, UR4 ;  /* 0x00000008070882a4 */ /* 0x000fe4000f8e0204 */
[----:B------:R-:W-:Y:S02]  /*4d10*/  @!UP0 UIADD3 UR9, UPT, UPT, UR10, -UR4, URZ ;  /* 0x800000040a098290 */ /* 0x000fe4000fffe0ff */
[----:B------:R-:W-:Y:S02]  /*4d20*/  UIADD3 UR4, UPT, UPT, -UR5, URZ, URZ ;  /* 0x000000ff05047290 */ /* 0x000fe4000fffe1ff */
[----:B------:R-:W-:Y:S02]  /*4d30*/  UIADD3 UR7, UPT, UPT, -UR6, URZ, URZ ;  /* 0x000000ff06077290 */ /* 0x000fe4000fffe1ff */
[----:B------:R-:W-:Y:S02]  /*4d40*/  @!UP0 UIMAD UR6, UR9, UR42, UR5 ;  /* 0x0000002a090682a4 */ /* 0x000fe4000f8e0205 */
[----:B------:R-:W-:Y:S02]  /*4d50*/  UIMAD UR14, UR15, UR4, UR14 ;  /* 0x000000040f0e72a4 */ /* 0x000fe4000f8e020e */
[----:B------:R-:W-:Y:S01]  /*4d60*/  UIMAD UR13, UR30, UR7, UR13 ;  /* 0x000000071e0d72a4 */ /* 0x000fe2000f8e020d */
[----:B------:R-:W-:Y:S02]  /*4d70*/  @!UP0 UMOV UR5, UR8 ;  /* 0x0000000800058c82 */ /* 0x000fe40008000000 */
[----:B------:R-:W-:Y:S02]  /*4d80*/  UIMAD UR14, UR5, UR15, UR14 ;  /* 0x0000000f050e72a4 */ /* 0x000fe4000f8e020e */
[----:B------:R-:W-:Y:S11]  /*4d90*/  UIMAD UR13, UR6, UR30, UR13 ;  /* 0x0000001e060d72a4 */ /* 0x000ff6000f8e020d */
[----:B------:R-:W-:Y:S01]  /*4da0*/  @!UPT UIADD3 URZ, UPT, UPT, URZ, URZ, URZ ;  /* 0x000000fffffff290 */ /* 0x000fe2000fffe0ff */
.L_x_82:
[----:B------:R-:W2:Y:S01]  /*4db0*/  @!UP2 LDCU.128 UR20, c[0x0][0xb10] ;  /* 0x00016200ff14a7ac */ /* 0x000ea20008000c00 */
[C---:B------:R-:W-:Y:S02]  /*4dc0*/  ISETP.NE.U32.AND P1, PT, R4.reuse, RZ, PT ;  /* 0x000000ff0400720c */ /* 0x040fe40003f25070 */
[----:B------:R-:W-:Y:S02]  /*4dd0*/  ISETP.NE.U32.AND P0, PT, R4, RZ, PT ;  /* 0x000000ff0400720c */ /* 0x000fe40003f05070 */
[C---:B------:R-:W-:Y:S02]  /*4de0*/  ISETP.NE.AND.EX P1, PT, R5.reuse, RZ, PT, P1 ;  /* 0x000000ff0500720c */ /* 0x040fe40003f25310 */
[----:B------:R-:W-:Y:S01]  /*4df0*/  ISETP.NE.AND.EX P0, PT, R5, RZ, PT, P0 ;  /* 0x000000ff0500720c */ /* 0x000fe20003f05300 */
[----:B------:R-:W3:Y:S01]  /*4e00*/  @!UP2 LDCU UR5, c[0x0][0xb0c] ;  /* 0x00016180ff05a7ac */ /* 0x000ee20008000800 */
[----:B------:R-:W-:Y:S02]  /*4e10*/  USHF.L.U32 UR11, UR25, 0x6, URZ ;  /* 0x00000006190b7899 */ /* 0x000fe400080006ff */
[----:B------:R-:W-:Y:S02]  /*4e20*/  USHF.L.U32 UR10, UR26, 0x6, URZ ;  /* 0x000000061a0a7899 */ /* 0x000fe400080006ff */
[----:B--2---:R-:W-:Y:S07]  /*4e30*/  UIMAD.WIDE.U32 UR6, UR14, UR20, URZ ;  /* 0x000000140e0672a5 */ /* 0x004fee000f8e00ff */
[----:B------:R-:W-:Y:S01]  /*4e40*/  @!UP2 UMOV UR4, UR7 ;  /* 0x000000070004ac82 */ /* 0x000fe20008000000 */
[----:B---3--:R-:W-:Y:S02]  /*4e50*/  @!UP2 UISETP.NE.AND UP0, UPT, UR5, 0x1, UPT ;  /* 0x000000010500a88c */ /* 0x008fe4000bf05270 */
[----:B------:R-:W-:Y:S02]  /*4e60*/  @!UP2 USHF.R.U32.HI UR4, URZ, UR21, UR4 ;  /* 0x00000015ff04a299 */ /* 0x000fe40008011604 */
[----:B------:R-:W-:Y:S02]  /*4e70*/  UIMAD.WIDE.U32 UR6, UR13, UR23, URZ ;  /* 0x000000170d0672a5 */ /* 0x000fe4000f8e00ff */
[----:B------:R-:W-:Y:S02]  /*4e80*/  @!UP2 USEL UR8, UR14, UR4, !UP0 ;  /* 0x000000040e08a287 */ /* 0x000fe4000c000000 */
[----:B------:R-:W-:Y:S03]  /*4e90*/  @!UP2 UISETP.NE.AND UP0, UPT, UR22, 0x1, UPT ;  /* 0x000000011600a88c */ /* 0x000fe6000bf05270 */
[----:B------:R-:W-:Y:S02]  /*4ea0*/  @!UP2 UMOV UR6, UR7 ;  /* 0x000000070006ac82 */ /* 0x000fe40008000000 */
[----:B------:R-:W2:Y:S02]  /*4eb0*/  @!UP2 LDCU UR4, c[0x0][0xb20] ;  /* 0x00016400ff04a7ac */ /* 0x000ea40008000800 */
[----:B--2---:R-:W-:Y:S04]  /*4ec0*/  @!UP2 USHF.R.U32.HI UR6, URZ, UR4, UR6 ;  /* 0x00000004ff06a299 */ /* 0x004fe80008011606 */
[----:B------:R-:W-:Y:S04]  /*4ed0*/  @!UP2 USEL UR6, UR13, UR6, !UP0 ;  /* 0x000000060d06a287 */ /* 0x000fe8000c000000 */
[----:B------:R-:W-:Y:S02]  /*4ee0*/  @!UP2 UIADD3 UR4, UPT, UPT, -UR8, UR6, URZ ;  /* 0x000000060804a290 */ /* 0x000fe4000fffe1ff */
[----:B------:R-:W-:Y:S02]  /*4ef0*/  @!UP2 UIADD3 UR6, UPT, UPT, UR8, -UR6, URZ ;  /* 0x800000060806a290 */ /* 0x000fe4000fffe0ff */
[----:B------:R-:W-:Y:S02]  /*4f00*/  @!UP2 UIMAD UR14, UR4, UR5, UR14 ;  /* 0x00000005040ea2a4 */ /* 0x000fe4000f8e020e */
[----:B------:R-:W-:Y:S01]  /*4f10*/  @!UP2 UIMAD UR13, UR6, UR22, UR13 ;  /* 0x00000016060da2a4 */ /* 0x000fe2000f8e020d */
[----:B------:R-:W-:Y:S11]  /*4f20*/  BRA.U UP3, `(.L_x_83) ;  /* 0x0000000103107547 */ /* 0x000ff6000b800000 */
[----:B------:R-:W-:Y:S04]  /*4f30*/  MOV R6, UR37 ;  /* 0x0000002500067c02 */ /* 0x000fe80008000f00 */
[----:B------:R-:W-:Y:S04]  /*4f40*/  SHF.L.U32 R6, R6, 0x1f, RZ ;  /* 0x0000001f06067819 */ /* 0x000fe800000006ff */
[----:B------:R-:W2:Y:S02]  /*4f50*/  SYNCS.PHASECHK.TRANS64.TRYWAIT P2, [UR24+0x98], R6 ;  /* 0x00009806ff0075a7 */ /* 0x000ea40008041118 */
[----:B--2---:R-:W-:Y:S05]  /*4f60*/  @!P2 BRA `(.L_x_84) ;  /* 0x000000340078a947 */ /* 0x004fea0003800000 */
.L_x_83:
[----:B------:R-:W-:Y:S05]  /*4f70*/  @!P1 BRA `(.L_x_85) ;  /* 0x0000000000309947 */ /* 0x000fea0003800000 */
[----:B----4-:R-:W-:Y:S01]  /*4f80*/  ISETP.NE.U32.AND P1, PT, R2, RZ, PT ;  /* 0x000000ff0200720c */ /* 0x010fe20003f25070 */
[----:B------:R-:W2:Y:S01]  /*4f90*/  LDCU.64 UR4, c[0x0][0x358] ;  /* 0x00006b00ff0477ac */ /* 0x000ea20008000a00 */
[----:B------:R-:W-:Y:S02]  /*4fa0*/  IMAD.MOV.U32 R49, RZ, RZ, 0x1 ;  /* 0x00000001ff317424 */ /* 0x000fe400078e00ff */
[----:B------:R-:W-:Y:S11]  /*4fb0*/  ISETP.NE.AND.EX P1, PT, R3, RZ, PT, P1 ;  /* 0x000000ff0300720c */ /* 0x000ff60003f25310 */
[----:B------:R-:W-:Y:S02]  /*4fc0*/  @!UPT UIADD3 URZ, UPT, UPT, URZ, URZ, URZ ;  /* 0x000000fffffff290 */ /* 0x000fe4000fffe0ff */
[----:B------:R-:W3:Y:S01]  /*4fd0*/  @P1 LDC.64 R8, c[0x0][0x888] ;  /* 0x00022200ff081b82 */ /* 0x000ee20000000a00 */
[----:B-1----:R-:W-:Y:S04]  /*4fe0*/  @P1 IMAD R0, R4, UR36, RZ ;  /* 0x0000002404001c24 */ /* 0x002fe8000f8e02ff */
[----:B---3--:R-:W-:Y:S04]  /*4ff0*/  @P1 IMAD.WIDE R8, R0, 0x4, R8 ;  /* 0x0000000400081825 */ /* 0x008fe800078e0208 */
[----:B------:R-:W-:Y:S01]  /*5000*/  HFMA2 R0, -RZ, RZ, 0, 5.9604644775390625e-08 ;  /* 0x00000001ff007431 */ /* 0x000fe200000001ff */
[----:B--2--5:R2:W5:Y:S04]  /*5010*/  @P1 LDG.E R26, desc[UR4][R8.64] ;  /* 0x00000004081a1981 */ /* 0x024568000c1e1900 */
[----:B------:R-:W-:Y:S01]  /*5020*/  @!P1 PRMT R49, R0, 0x7610, R49 ;  /* 0x0000761000319816 */ /* 0x000fe20000000031 */
[----:B--2---:R-:W3:Y:S06]  /*5030*/  @!P1 LDC R26, c[0x0][0x880] ;  /* 0x00022000ff1a9b82 */ /* 0x004eec0000000800 */
.L_x_85:
[----:B---3-5:R-:W-:Y:S01]  /*5040*/  @!P0 FSETP.EQ.AND P1, PT, R26, RZ, PT ;  /* 0x000000ff1a00820b */ /* 0x028fe20003f22000 */
[----:B------:R-:W-:Y:S01]  /*5050*/  @!UPT UIADD3 URZ, UPT, UPT, URZ, URZ, URZ ;  /* 0x000000fffffff290 */ /* 0x000fe2000fffe0ff */
[----:B------:R-:W-:Y:S11]  /*5060*/  @!P0 BRA `(.L_x_86) ;  /* 0x0000000000188947 */ /* 0x000ff60003800000 */
[----:B------:R-:W-:Y:S02]  /*5070*/  LOP3.LUT P0, RZ, R49, 0xff, RZ, 0xc0, !PT ;  /* 0x000000ff31ff7812 */ /* 0x000fe4000780c0ff */
[----:B----4-:R-:W-:Y:S04]  /*5080*/  ISETP.NE.U32.AND P1, PT, R2, RZ, PT ;  /* 0x000000ff0200720c */ /* 0x010fe80003f25070 */
[----:B------:R-:W-:Y:S04]  /*5090*/  ISETP.NE.AND.EX P1, PT, R3, RZ, PT, P1 ;  /* 0x000000ff0300720c */ /* 0x000fe80003f25310 */
[----:B------:R-:W-:Y:S03]  /*50a0*/  PLOP3.LUT P1, PT, P1, PT, PT, 0x8, 0x80 ;  /* 0x000000000080781c */ /* 0x000fe60000f2e170 */
[----:B------:R-:W-:Y:S11]  /*50b0*/  @P0 FSETP.EQ.AND P1, PT, R26, RZ, PT ;  /* 0x000000ff1a00020b */ /* 0x000ff60003f22000 */
[----:B------:R-:W-:Y:S02]  /*50c0*/  @!UPT UIADD3 URZ, UPT, UPT, URZ, URZ, URZ ;  /* 0x000000fffffff290 */ /* 0x000fe4000fffe0ff */
.L_x_86:
[----:B------:R-:W-:Y:S01]  /*50d0*/  ULEA UR4, UR12, UR24, 0x3 ;  /* 0x000000180c047291 */ /* 0x000fe2000f8e18ff */
[----:B------:R-:W-:Y:S02]  /*50e0*/  SHF.L.U32 R9, R15, 0x1f, RZ ;  /* 0x0000001f0f097819 */ /* 0x000fe400000006ff */
[----:B------:R-:W-:Y:S04]  /*50f0*/  ELECT P0, URZ, PT ;  /* 0x0000000000ff782f */ /* 0x000fe80003800000 */
[----:B------:R-:W-:Y:S02]  /*5100*/  PLOP3.LUT P1, PT, P1, P0, PT, 0xf2, 0x2f ;  /* 0x00000000002f781c */ /* 0x000fe40000f21e72 */
[----:B------:R-:W2:Y:S11]  /*5110*/  SYNCS.PHASECHK.TRANS64.TRYWAIT P2, [UR4+0x78], R9 ;  /* 0x00007809ff0075a7 */ /* 0x000eb60008041104 */
[----:B------:R-:W-:Y:S05]  /*5120*/  @!P1 IADD3 R8, P0, PT, R16, 0x580, RZ ;  /* 0x0000058010089810 */ /* 0x000fea0007f1e0ff */
[----:B-1----:R-:W-:Y:S01]  /*5130*/  @!P1 IMAD.X R6, RZ, RZ, R17, P0 ;  /* 0x000000ffff069224 */ /* 0x002fe200000e0611 */
[----:B--2---:R-:W-:Y:S07]  /*5140*/  @!P2 BRA `(.L_x_87) ;  /* 0x000000340018a947 */ /* 0x004fee0003800000 */
.L_x_162:
[----:B------:R-:W-:Y:S01]  /*5150*/  @!P1 R2UR UR7, R6 ;  /* 0x00000000060792ca */ /* 0x000fe200000e0000 */
[----:B------:R-:W-:Y:S01]  /*5160*/  UIADD3 UR5, UPT, UPT, UR12, 0x1, URZ ;  /* 0x000000010c057890 */ /* 0x000fe2000fffe0ff */
[----:B------:R-:W-:Y:S01]  /*5170*/  @!P1 R2UR UR6, R8 ;  /* 0x00000000080692ca */ /* 0x000fe200000e0000 */
[----:B------:R-:W-:Y:S01]  /*5180*/  UIADD3 UR9, UPT, UPT, UR4, 0x60, URZ ;  /* 0x0000006004097890 */ /* 0x000fe2000fffe0ff */
[----:B------:R-:W-:Y:S01]  /*5190*/  @!P1 IMAD.MOV.U32 R6, RZ, RZ, 0x1000 ;  /* 0x00001000ff069424 */ /* 0x000fe200078e00ff */
[----:B------:R-:W-:Y:S01]  /*51a0*/  UISETP.NE.AND UP0, UPT, UR5, 0x3, UPT ;  /* 0x000000030500788c */ /* 0x000fe2000bf05270 */
[----:B------:R-:W-:Y:S01]  /*51b0*/  VIADD R14, R14, 0x1 ;  /* 0x000000010e0e7836 */ /* 0x000fe20000000000 */
[----:B------:R-:W-:Y:S01]  /*51c0*/  UMOV UR22, 0x0 ;  /* 0x0000000000167882 */ /* 0x000fe20000000000 */
[----:B------:R-:W-:Y:S01]  /*51d0*/  UMOV UR23, 0x10000000 ;  /* 0x1000000000177882 */ /* 0x000fe20000000000 */
[----:B------:R-:W-:Y:S04]  /*51e0*/  UPRMT UR20, UR54, 0x654, UR9 ;  /* 0x0000065436147896 */ /* 0x000fe80008000009 */
[----:B-1----:R-:W-:Y:S01]  /*51f0*/  IMAD.U32 R9, RZ, RZ, UR7 ;  /* 0x00000007ff097e24 */ /* 0x002fe2000f8e00ff */
[----:B------:R-:W-:Y:S01]  /*5200*/  USEL UR7, URZ, 0x1, UP0 ;  /* 0x00000001ff077887 */ /* 0x000fe20008000000 */
[----:B------:R-:W-:Y:S01]  /*5210*/  IMAD.U32 R8, RZ, RZ, UR6 ;  /* 0x00000006ff087e24 */ /* 0x000fe2000f8e00ff */
[----:B------:R-:W-:Y:S02]  /*5220*/  USEL UR6, UR5, URZ, UP0 ;  /* 0x000000ff05067287 */ /* 0x000fe40008000000 */
[----:B------:R-:W-:Y:S01]  /*5230*/  VOTEU.ALL UP0, P1 ;  /* 0x0000000000ff7886 */ /* 0x000fe20000800000 */
[----:B------:R-:W-:Y:S02]  /*5240*/  @!P1 R2UR UR19, R9 ;  /* 0x00000000091392ca */ /* 0x000fe400000e0000 */
[----:B------:R-:W-:Y:S02]  /*5250*/  @!P1 R2UR UR18, R8 ;  /* 0x00000000081292ca */ /* 0x000fe400000e0000 */
[----:B------:R-:W-:Y:S01]  /*5260*/  @!UP0 ULEA UR5, UR12, UR24, 0xc ;  /* 0x000000180c058291 */ /* 0x000fe2000f8e60ff */
[----:B------:R-:W-:Y:S02]  /*5270*/  LOP3.LUT R15, R15, UR7, RZ, 0x3c, !PT ;  /* 0x000000070f0f7c12 */ /* 0x000fe4000f8e3cff */
[----:B------:R-:W-:Y:S01]  /*5280*/  UMOV UR12, UR36 ;  /* 0x00000024000c7c82 */ /* 0x000fe20008000000 */
[----:B------:R-:W-:Y:S01]  /*5290*/  @!UP0 UIADD3 UR8, UPT, UPT, UR5, 0x200, URZ ;  /* 0x0000020005088890 */ /* 0x000fe2000fffe0ff */
[----:B------:R-:W-:Y:S01]  /*52a0*/  SHF.L.U32 R0, R15, 0x1f, RZ ;  /* 0x0000001f0f007819 */ /* 0x000fe200000006ff */
[----:B------:R-:W-:Y:S01]  /*52b0*/  VOTEU.ALL UP0, P1 ;  /* 0x0000000000ff7886 */ /* 0x000fe20000800000 */
[----:B------:R-:W-:Y:S06]  /*52c0*/  ULEA UR5, UR6, UR24, 0x3 ;  /* 0x0000001806057291 */ /* 0x000fec000f8e18ff */
[----:B------:R1:W-:Y:S01]  /*52d0*/  @!UP0 UTMALDG.3D [UR8], [UR18], desc[UR22] ;  /* 0x00001608120085b4 */ /* 0x0003e20008011000 */
[----:B------:R1:W-:Y:S01]  /*52e0*/  @!P1 SYNCS.ARRIVE.TRANS64.RED.A0TR RZ, [UR4+0x60], R6 ;  /* 0x00006006ffff99a7 */ /* 0x0003e20008300404 */
[----:B------:R-:W-:Y:S01]  /*52f0*/  SYNCS.ARRIVE.TRANS64.RED.A1T0 RZ, [UR20], RZ ;  /* 0x000000ffffff79a7 */ /* 0x000fe20008100414 */
[----:B------:R-:W2:Y:S02]  /*5300*/  SYNCS.PHASECHK.TRANS64.TRYWAIT P0, [UR5+0x78], R0 ;  /* 0x00007800ff0075a7 */ /* 0x000ea40008001105 */
[----:B-12---:R-:W-:Y:S05]  /*5310*/  @!P0 BRA `(.L_x_88) ;  /* 0x0000003000bc8947 */ /* 0x006fea0003800000 */
.L_x_164:
[----:B------:R-:W-:Y:S01]  /*5320*/  UIADD3 UR9, UPT, UPT, UR5, 0x60, URZ ;  /* 0x0000006005097890 */ /* 0x000fe2000fffe0ff */
[----:B-1----:R-:W-:Y:S01]  /*5330*/  @!P1 IADD3 R6, P0, PT, R16, 0x580, RZ ;  /* 0x0000058010069810 */ /* 0x002fe20007f1e0ff */
[----:B------:R-:W-:Y:S01]  /*5340*/  UPLOP3.LUT UP3, UPT, UPT, UPT, UPT, 0x80, 0x8 ;  /* 0x000000000008789c */ /* 0x000fe20003f6f070 */
[----:B------:R-:W-:Y:S01]  /*5350*/  R2UR UR23, R51 ;  /* 0x00000000331772ca */ /* 0x000fe200000e0000 */
[----:B------:R-:W-:Y:S01]  /*5360*/  UMOV UR20, 0x0 ;  /* 0x0000000000147882 */ /* 0x000fe20000000000 */
[----:B------:R-:W-:Y:S01]  /*5370*/  @!P1 R2UR UR7, R6 ;  /* 0x00000000060792ca */ /* 0x000fe200000e0000 */
[----:B------:R-:W-:Y:S01]  /*5380*/  @!P1 IMAD.X R0, RZ, RZ, R17, P0 ;  /* 0x000000ffff009224 */ /* 0x000fe200000e0611 */
[----:B------:R-:W-:Y:S01]  /*5390*/  UMOV UR21, 0x10000000 ;  /* 0x1000000000157882 */ /* 0x000fe20000000000 */
[----:B------:R-:W-:Y:S01]  /*53a0*/  UMOV UR12, UR36 ;  /* 0x00000024000c7c82 */ /* 0x000fe20008000000 */
[----:B------:R-:W-:Y:S01]  /*53b0*/  VOTEU.ALL UP0, P1 ;  /* 0x0000000000ff7886 */ /* 0x000fe20000800000 */
[----:B------:R-:W-:Y:S01]  /*53c0*/  R2UR UR22, R52 ;  /* 0x00000000341672ca */ /* 0x000fe200000e0000 */
[----:B------:R-:W-:Y:S01]  /*53d0*/  UMOV UR36, UR27 ;  /* 0x0000001b00247c82 */ /* 0x000fe20008000000 */
[----:B------:R-:W-:Y:S02]  /*53e0*/  @!P1 R2UR UR4, R0 ;  /* 0x00000000000492ca */ /* 0x000fe400000e0000 */
[----:B------:R-:W-:Y:S01]  /*53f0*/  @!UP0 UIADD3 UR10, UPT, UPT, UR10, 0x20, URZ ;  /* 0x000000200a0a8890 */ /* 0x000fe2000fffe0ff */
[C---:B------:R-:W-:Y:S01]  /*5400*/  ISETP.NE.AND P0, PT, R14.reuse, 0x2, PT ;  /* 0x000000020e00780c */ /* 0x040fe20003f05270 */
[----:B------:R-:W-:Y:S02]  /*5410*/  UIADD3 UR26, UPT, UPT, UR13, UR23, URZ ;  /* 0x000000170d1a7290 */ /* 0x000fe4000fffe0ff */
[----:B------:R-:W-:Y:S01]  /*5420*/  IMAD.U32 R8, RZ, RZ, UR7 ;  /* 0x00000007ff087e24 */ /* 0x000fe2000f8e00ff */
[----:B------:R-:W-:Y:S02]  /*5430*/  SEL R0, RZ, 0x1, P0 ;  /* 0x00000001ff007807 */ /* 0x000fe40000000000 */
[----:B------:R-:W-:Y:S02]  /*5440*/  SEL R14, R14, RZ, P0 ;  /* 0x000000ff0e0e7207 */ /* 0x000fe40000000000 */
[----:B------:R-:W-:Y:S01]  /*5450*/  @!P1 R2UR UR18, R8 ;  /* 0x00000000081292ca */ /* 0x000fe200000e0000 */
[----:B------:R-:W-:Y:S01]  /*5460*/  UIADD3 UR25, UPT, UPT, UR14, UR22, URZ ;  /* 0x000000160e197290 */ /* 0x000fe2000fffe0ff */
[----:B------:R-:W-:Y:S01]  /*5470*/  IMAD.U32 R9, RZ, RZ, UR4 ;  /* 0x00000004ff097e24 */ /* 0x000fe2000f8e00ff */
[----:B------:R-:W-:Y:S01]  /*5480*/  @!UP0 ULEA UR4, UR6, UR24, 0xc ;  /* 0x0000001806048291 */ /* 0x000fe2000f8e60ff */
[----:B------:R-:W-:Y:S03]  /*5490*/  LOP3.LUT R13, R13, R0, RZ, 0x3c, !PT ;  /* 0x000000000d0d7212 */ /* 0x000fe600078e3cff */
[----:B------:R-:W-:Y:S01]  /*54a0*/  @!P1 R2UR UR19, R9 ;  /* 0x00000000091392ca */ /* 0x000fe200000e0000 */
[----:B------:R-:W-:Y:S01]  /*54b0*/  @!UP0 UIADD3 UR8, UPT, UPT, UR4, 0x200, URZ ;  /* 0x0000020004088890 */ /* 0x000fe2000fffe0ff */
[----:B------:R-:W-:Y:S01]  /*54c0*/  VOTEU.ALL UP0, P1 ;  /* 0x0000000000ff7886 */ /* 0x000fe20000800000 */
[----:B------:R-:W-:Y:S10]  /*54d0*/  UPRMT UR4, UR54, 0x654, UR9 ;  /* 0x0000065436047896 */ /* 0x000ff40008000009 */
[----:B------:R1:W-:Y:S01]  /*54e0*/  @!UP0 UTMALDG.3D [UR8], [UR18], desc[UR20] ;  /* 0x00001408120085b4 */ /* 0x0003e20008011000 */
[----:B------:R3:W-:Y:S01]  /*54f0*/  @!P1 SYNCS.ARRIVE.TRANS64.RED.A0TR RZ, [UR5+0x60], R7 ;  /* 0x00006007ffff99a7 */ /* 0x0007e20008300405 */
[----:B------:R-:W-:Y:S01]  /*5500*/  SYNCS.ARRIVE.TRANS64.RED.A1T0 RZ, [UR4], RZ ;  /* 0x000000ffffff79a7 */ /* 0x000fe20008100404 */
[----:B------:R-:W-:Y:S04]  /*5510*/  UIADD3 UR4, UPT, UPT, UR6, 0x1, URZ ;  /* 0x0000000106047890 */ /* 0x000fe8000fffe0ff */
[----:B------:R-:W-:Y:S04]  /*5520*/  UISETP.NE.AND UP0, UPT, UR4, 0x3, UPT ;  /* 0x000000030400788c */ /* 0x000fe8000bf05270 */
[----:B------:R-:W-:Y:S06]  /*5530*/  USEL UR5, URZ, 0x1, UP0 ;  /* 0x00000001ff057887 */ /* 0x000fec0008000000 */
[----:B------:R-:W-:Y:S01]  /*5540*/  LOP3.LUT R15, R15, UR5, RZ, 0x3c, !PT ;  /* 0x000000050f0f7c12 */ /* 0x000fe2000f8e3cff */
[----:B-1----:R-:W-:Y:S01]  /*5550*/  USEL UR12, UR4, URZ, UP0 ;  /* 0x000000ff040c7287 */ /* 0x002fe20008000000 */
[----:B------:R-:W-:Y:S11]  /*5560*/  BRA.U UP1, `(.L_x_89) ;  /* 0xfffffff101f07547 */ /* 0x000ff6000b83ffff */
[----:B------:R-:W-:Y:S01]  /*5570*/  UIADD3 UR24, UPT, UPT, UR24, 0x78, URZ ;  /* 0x0000007818187890 */ /* 0x000fe2000fffe0ff */
[----:B----4-:R-:W-:-:S03]  /*5580*/  SHF.L.U32 R2, R15, 0x1f, RZ ;  /* 0x0000001f0f027819 */ /* 0x010fc600000006ff */
[----:B------:R-:W-:-:S09]  /*5590*/  ULEA UR4, UR12, UR24, 0x3 ;  /* 0x000000180c047291 */ /* 0x000fd2000f8e18ff */
[----:B------:R-:W1:Y:S02]  /*55a0*/  SYNCS.PHASECHK.TRANS64.TRYWAIT P0, [UR4], R2 ;  /* 0x00000002ff0075a7 */ /* 0x000e640008001104 */
[----:B-1----:R-:W-:Y:S05]  /*55b0*/  @!P0 BRA `(.L_x_90) ;  /* 0x00000030002c8947 */ /* 0x002fea0003800000 */
.L_x_166:
        /* <DEDUP_REMOVED lines=9> */
.L_x_168:
[----:B------:R-:W-:-:S04]  /*5650*/  UIADD3 UR4, UPT, UPT, UR4, 0x1, URZ ;  /* 0x0000000104047890 */ /* 0x000fc8000fffe0ff */
[----:B------:R-:W-:-:S04]  /*5660*/  UISETP.NE.AND UP0, UPT, UR4, 0x3, UPT ;  /* 0x000000030400788c */ /* 0x000fc8000bf05270 */
[----:B------:R-:W-:Y:S02]  /*5670*/  USEL UR5, URZ, 0x1, UP0 ;  /* 0x00000001ff057887 */ /* 0x000fe40008000000 */
[----:B------:R-:W-:-:S04]  /*5680*/  USEL UR4, UR4, URZ, UP0 ;  /* 0x000000ff04047287 */ /* 0x000fc80008000000 */
[----:B------:R-:W-:Y:S01]  /*5690*/  ULEA UR4, UR4, UR24, 0x3 ;  /* 0x0000001804047291 */ /* 0x000fe2000f8e18ff */
[----:B-1----:R-:W-:-:S04]  /*56a0*/  LOP3.LUT R2, R15, UR5, RZ, 0x3c, !PT ;  /* 0x000000050f027c12 */ /* 0x002fc8000f8e3cff */
[----:B------:R-:W-:Y:S01]  /*56b0*/  SHF.L.U32 R2, R2, 0x1f, RZ ;  /* 0x0000001f02027819 */ /* 0x000fe200000006ff */
[----:B------:R-:W-:-:S07]  /*56c0*/  IMAD.U32 R0, RZ, RZ, UR4 ;  /* 0x00000004ff007e24 */ /* 0x000fce000f8e00ff */
.L_x_92:
[----:B-1----:R1:W2:Y:S02]  /*56d0*/  SYNCS.PHASECHK.TRANS64.TRYWAIT P0, [R0+URZ], R2 ;  /* 0x00000002000075a7 */ /* 0x0022a400080011ff */
[----:B--2---:R-:W-:Y:S05]  /*56e0*/  @!P0 NANOSLEEP.SYNCS 0x989680 ;  /* 0x009896800000895d */ /* 0x004fea0003900000 */
[----:B------:R-:W2:Y:S02]  /*56f0*/  @!P0 SYNCS.PHASECHK.TRANS64 P0, [R0+URZ], R2 ;  /* 0x00000002000085a7 */ /* 0x000ea400080010ff */
[----:B--2---:R-:W-:Y:S05]  /*5700*/  @P0 EXIT ;  /* 0x000000000000094d */ /* 0x004fea0003800000 */
[----:B------:R-:W-:Y:S05]  /*5710*/  BRA `(.L_x_92) ;  /* 0xfffffffc00ec7947 */ /* 0x000fea000383ffff */
.L_x_80:
[----:B------:R-:W-:-:S06]  /*5720*/  UISETP.GE.AND UP0, UPT, UR22, 0x4, UPT ;  /* 0x000000041600788c */ /* 0x000fcc000bf06270 */
[----:B------:R-:W-:-:S13]  /*5730*/  PLOP3.LUT P0, PT, PT, PT, UP0, 0x80, 0x8 ;  /* 0x000000000008781c */ /* 0x000fda0003f0f008 */
[----:B------:R-:W-:Y:S05]  /*5740*/  @!P0 EXIT ;  /* 0x000000000000894d */ /* 0x000fea0003800000 */
[----:B------:R-:W-:Y:S01]  /*5750*/  BAR.SYNC.DEFER_BLOCKING 0x6, 0xa0 ;  /* 0x0182800000007b1d */ /* 0x000fe20000010000 */
[C---:B------:R-:W-:Y:S01]  /*5760*/  IMAD.SHL.U32 R5, R58.reuse, 0x20, RZ ;  /* 0x000000203a057824 */ /* 0x040fe200078e00ff */
[C---:B------:R-:W-:Y:S01]  /*5770*/  LOP3.LUT P0, RZ, R58.reuse, 0x4, RZ, 0xc0, !PT ;  /* 0x000000043aff7812 */ /* 0x040fe2000780c0ff */
[C---:B------:R-:W-:Y:S01]  /*5780*/  IMAD.SHL.U32 R4, R58.reuse, 0x10, RZ ;  /* 0x000000103a047824 */ /* 0x040fe200078e00ff */
[----:B------:R-:W-:Y:S01]  /*5790*/  CS2R R54, SRZ ;  /* 0x0000000000367805 */ /* 0x000fe2000001ff00 */
[C---:B------:R-:W-:Y:S01]  /*57a0*/  IMAD.SHL.U32 R48, R58.reuse, 0x4, RZ ;  /* 0x000000043a307824 */ /* 0x040fe200078e00ff */
[----:B------:R-:W-:Y:S02]  /*57b0*/  UMOV UR44, 0x400 ;  /* 0x00000400002c7882 */ /* 0x000fe40000000000 */
[----:B------:R-:W1:Y:S01]  /*57c0*/  LDC.64 R44, c[0x0][0x888] ;  /* 0x00022200ff2c7b82 */ /* 0x000e620000000a00 */
[----:B------:R-:W-:Y:S01]  /*57d0*/  ULEA UR44, UR54, UR44, 0x18 ;  /* 0x0000002c362c7291 */ /* 0x000fe2000f8ec0ff */
[----:B------:R-:W-:Y:S01]  /*57e0*/  LOP3.LUT R6, R5, 0xc0, RZ, 0xc0, !PT ;  /* 0x000000c005067812 */ /* 0x000fe200078ec0ff */
[----:B------:R-:W-:Y:S01]  /*57f0*/  IMAD.U32 R23, R58, 0x10000, RZ ;  /* 0x000100003a177824 */ /* 0x000fe200078e00ff */
[----:B------:R-:W-:Y:S01]  /*5800*/  LOP3.LUT R4, R4, 0x600, RZ, 0xc0, !PT ;  /* 0x0000060004047812 */ /* 0x000fe200078ec0ff */
[----:B------:R-:W-:Y:S01]  /*5810*/  UIADD3 UR4, UPT, UPT, UR44, 0x200, URZ ;  /* 0x000002002c047890 */ /* 0x000fe2000fffe0ff */
[----:B------:R-:W-:Y:S01]  /*5820*/  LOP3.LUT R48, R6, 0x18, R48, 0xf8, !PT ;  /* 0x0000001806307812 */ /* 0x000fe200078ef830 */
[----:B------:R-:W-:Y:S01]  /*5830*/  IMAD.MOV.U32 R57, RZ, RZ, 0x10 ;  /* 0x00000010ff397424 */ /* 0x000fe200078e00ff */
[----:B------:R-:W2:Y:S01]  /*5840*/  LDC.64 R46, c[0x0][0x890] ;  /* 0x00022400ff2e7b82 */ /* 0x000ea20000000a00 */
[----:B------:R-:W-:Y:S01]  /*5850*/  SHF.R.U32.HI R6, RZ, 0x1, R58 ;  /* 0x00000001ff067819 */ /* 0x000fe2000001163a */
[----:B------:R-:W-:Y:S01]  /*5860*/  IMAD.MOV.U32 R22, RZ, RZ, RZ ;  /* 0x000000ffff167224 */ /* 0x000fe200078e00ff */
[--C-:B------:R-:W-:Y:S01]  /*5870*/  LOP3.LUT R4, R4, 0x20, R5.reuse, 0xf8, !PT ;  /* 0x0000002004047812 */ /* 0x100fe200078ef805 */
[----:B------:R-:W-:Y:S01]  /*5880*/  IMAD.MOV.U32 R56, RZ, RZ, RZ ;  /* 0x000000ffff387224 */ /* 0x000fe200078e00ff */
[----:B------:R-:W-:Y:S01]  /*5890*/  LOP3.LUT R23, R23, 0x600000, RZ, 0xc0, !PT ;  /* 0x0060000017177812 */ /* 0x000fe200078ec0ff */
[----:B------:R-:W-:Y:S01]  /*58a0*/  IMAD.U32 R60, RZ, RZ, UR4 ;  /* 0x00000004ff3c7e24 */ /* 0x000fe2000f8e00ff */
[----:B------:R-:W-:Y:S01]  /*58b0*/  LOP3.LUT R48, R48, 0x8, R6, 0x78, !PT ;  /* 0x0000000830307812 */ /* 0x000fe200078e7806 */
[----:B------:R-:W3:Y:S01]  /*58c0*/  LDC.64 R42, c[0x0][0x8b0] ;  /* 0x00022c00ff2a7b82 */ /* 0x000ee20000000a00 */
[----:B------:R-:W4:Y:S01]  /*58d0*/  LDS R0, [UR44+0x150] ;  /* 0x0001502cff007984 */ /* 0x000f220008000800 */
[----:B------:R-:W-:Y:S01]  /*58e0*/  LOP3.LUT R4, R4, 0x100, R5, 0xf8, !PT ;  /* 0x0000010004047812 */ /* 0x000fe200078ef805 */
[----:B------:R-:W1:Y:S01]  /*58f0*/  LDCU UR63, c[0x0][0x370] ;  /* 0x00006e00ff3f77ac */ /* 0x000e620008000800 */
[----:B------:R-:W-:-:S02]  /*5900*/  LOP3.LUT R58, R58, 0x60, RZ, 0xc0, !PT ;  /* 0x000000603a3a7812 */ /* 0x000fc400078ec0ff */
[----:B------:R-:W-:Y:S01]  /*5910*/  LOP3.LUT R48, R4, R48, RZ, 0xfc, !PT ;  /* 0x0000003004307212 */ /* 0x000fe200078efcff */
[----:B------:R-:W1:Y:S01]  /*5920*/  LDCU UR43, c[0x0][0xb0c] ;  /* 0x00016180ff2b77ac */ /* 0x000e620008000800 */
[----:B------:R-:W1:Y:S01]  /*5930*/  LDC.64 R40, c[0x0][0x8a8] ;  /* 0x00022a00ff287b82 */ /* 0x000e620000000a00 */
[----:B------:R-:W-:Y:S01]  /*5940*/  SEL R57, R57, 0xfffffff0, !P0 ;  /* 0xfffffff039397807 */ /* 0x000fe20004000000 */
[----:B------:R-:W1:Y:S01]  /*5950*/  LDCU UR39, c[0x0][0xb30] ;  /* 0x00016600ff2777ac */ /* 0x000e620008000800 */
[----:B------:R-:W1:Y:S01]  /*5960*/  LDCU.64 UR60, c[0x0][0x888] ;  /* 0x00011100ff3c77ac */ /* 0x000e620008000a00 */
[----:B------:R-:W1:Y:S01]  /*5970*/  LDCU.64 UR40, c[0x0][0xb28] ;  /* 0x00016500ff2877ac */ /* 0x000e620008000a00 */
[----:B------:R-:W1:Y:S01]  /*5980*/  LDCU.128 UR56, c[0x0][0xb10] ;  /* 0x00016200ff3877ac */ /* 0x000e620008000c00 */
[----:B------:R-:W1:Y:S01]  /*5990*/  LDCU UR62, c[0x0][0x374] ;  /* 0x00006e80ff3e77ac */ /* 0x000e620008000800 */
[----:B------:R-:W-:Y:S01]  /*59a0*/  UMOV UR55, 0x1 ;  /* 0x0000000100377882 */ /* 0x000fe20000000000 */
[----:B------:R-:W-:Y:S01]  /*59b0*/  UMOV UR46, URZ ;  /* 0x000000ff002e7c82 */ /* 0x000fe20008000000 */
[----:B------:R-:W-:Y:S01]  /*59c0*/  UMOV UR53, URZ ;  /* 0x000000ff00357c82 */ /* 0x000fe20008000000 */
[----:B------:R-:W-:Y:S01]  /*59d0*/  UMOV UR52, URZ ;  /* 0x000000ff00347c82 */ /* 0x000fe20008000000 */
[----:B--2-4-:R-:W-:-:S07]  /*59e0*/  IMAD.IADD R23, R0, 0x1, R23 ;  /* 0x0000000100177824 */ /* 0x014fce00078e0217 */
.L_x_123:
[C---:B------:R-:W-:Y:S02]  /*59f0*/  LEA R0, R54.reuse, UR44, 0x3 ;  /* 0x0000002c36007c11 */ /* 0x040fe4000f8e18ff */
[----:B------:R-:W-:Y:S02]  /*5a00*/  SHF.L.U32 R2, R55, 0x1f, RZ ;  /* 0x0000001f37027819 */ /* 0x000fe400000006ff */
[----:B-1----:R-:W-:Y:S02]  /*5a10*/  LEA R4, R54, UR44, 0x4 ;  /* 0x0000002c36047c11 */ /* 0x002fe4000f8e20ff */
[----:B------:R-:W2:Y:S02]  /*5a20*/  SYNCS.PHASECHK.TRANS64.TRYWAIT P0, [R0+URZ+0xa0], R2 ;  /* 0x0000a002000075a7 */ /* 0x000ea400080011ff */
[----:B--2---:R-:W-:Y:S05]  /*5a30*/  @!P0 BRA `(.L_x_93) ;  /* 0x0000002c003c8947 */ /* 0x004fea0003800000 */
.L_x_169:
[----:B------:R-:W-:Y:S01]  /*5a40*/  R2UR UR7, R59 ;  /* 0x000000003b0772ca */ /* 0x000fe200000e0000 */
[----:B------:R-:W4:Y:S01]  /*5a50*/  LDS.128 R4, [R4+0x130] ;  /* 0x0001300004047984 */ /* 0x000f220000000c00 */
[----:B--2---:R-:W-:Y:S01]  /*5a60*/  VIADD R0, R0, 0xb0 ;  /* 0x000000b000007836 */ /* 0x004fe20000000000 */
[----:B------:R-:W-:Y:S04]  /*5a70*/  UISETP.GE.AND UP0, UPT, UR42, 0x1, UPT ;  /* 0x000000012a00788c */ /* 0x000fe8000bf06270 */
[----:B------:R-:W-:Y:S01]  /*5a80*/  PRMT R0, RZ, 0x654, R0 ;  /* 0x00000654ff007816 */ /* 0x000fe20000000000 */
[----:B------:R-:W-:Y:S01]  /*5a90*/  @!PT LDS RZ, [RZ] ;  /* 0x00000000fffff984 */ /* 0x000fe20000000800 */
[----:B------:R-:W-:Y:S01]  /*5aa0*/  @!PT LDS RZ, [RZ] ;  /* 0x00000000fffff984 */ /* 0x000fe20000000800 */
[----:B------:R-:W-:Y:S01]  /*5ab0*/  @!PT LDS RZ, [RZ] ;  /* 0x00000000fffff984 */ /* 0x000fe20000000800 */
[----:B------:R-:W-:Y:S01]  /*5ac0*/  @!PT LDS RZ, [RZ] ;  /* 0x00000000fffff984 */ /* 0x000fe20000000800 */
[----:B------:R2:W-:Y:S06]  /*5ad0*/  MEMBAR.ALL.CTA ;  /* 0x0000000000007992 */ /* 0x0005ec0000008000 */
[----:B--2---:R-:W2:Y:S02]  /*5ae0*/  FENCE.VIEW.ASYNC.S ;  /* 0x00000000000073c6 */ /* 0x004ea40000000000 */
[----:B--2---:R2:W-:Y:S01]  /*5af0*/  SYNCS.ARRIVE.TRANS64.RED.A1T0 RZ, [R0+URZ], RZ ;  /* 0x000000ff00ff79a7 */ /* 0x0045e200081004ff */
[----:B----4-:R-:W-:Y:S11]  /*5b00*/  LOP3.LUT P0, RZ, R6, 0x1, RZ, 0xc0, !PT ;  /* 0x0000000106ff7812 */ /* 0x010ff6000780c0ff */
[----:B------:R-:W-:Y:S02]  /*5b10*/  @!UPT UIADD3 URZ, UPT, UPT, URZ, URZ, URZ ;  /* 0x000000fffffff290 */ /* 0x000fe4000fffe0ff */
[----:B------:R-:W-:Y:S01]  /*5b20*/  VOTEU.ANY UP1, P0 ;  /* 0x0000000000ff7886 */ /* 0x000fe20000020100 */
[----:B------:R-:W-:Y:S01]  /*5b30*/  PLOP3.LUT P0, PT, PT, PT, UP1, 0x80, 0x8 ;  /* 0x000000000008781c */ /* 0x000fe20003f0f018 */
[----:B------:R-:W-:Y:S06]  /*5b40*/  UP2UR UR4, UPR, URZ, 0x2 ;  /* 0x00000002ff047883 */ /* 0x000fec0008000000 */
[----:B------:R-:W-:Y:S06]  /*5b50*/  IMAD.U32 R61, RZ, RZ, UR4 ;  /* 0x00000004ff3d7e24 */ /* 0x000fec000f8e00ff */
[----:B------:R-:W-:Y:S02]  /*5b60*/  @P0 SHF.R.U32.HI R2, RZ, 0x10, R5 ;  /* 0x00000010ff020819 */ /* 0x000fe40000011605 */
[----:B------:R-:W-:Y:S02]  /*5b70*/  @P0 MOV R3, R4 ;  /* 0x0000000400030202 */ /* 0x000fe40000000f00 */
[----:B------:R-:W-:Y:S02]  /*5b80*/  @P0 R2UR UR4, R2 ;  /* 0x00000000020402ca */ /* 0x000fe400000e0000 */
[----:B------:R-:W-:Y:S02]  /*5b90*/  @P0 LOP3.LUT R4, R5, 0xffff, RZ, 0xc0, !PT ;  /* 0x0000ffff05040812 */ /* 0x000fe400078ec0ff */
[----:B------:R-:W-:Y:S02]  /*5ba0*/  @P0 R2UR UR6, R3 ;  /* 0x00000000030602ca */ /* 0x000fe400000e0000 */
[----:B------:R-:W-:Y:S07]  /*5bb0*/  @P0 R2UR UR5, R4 ;  /* 0x00000000040502ca */ /* 0x000fee00000e0000 */
[----:B------:R-:W-:Y:S02]  /*5bc0*/  @UP1 UMOV UR7, UR4 ;  /* 0x0000000400071c82 */ /* 0x000fe40008000000 */
[----:B------:R-:W-:Y:S02]  /*5bd0*/  IMAD.U32 R59, RZ, RZ, UR7 ;  /* 0x00000007ff3b7e24 */ /* 0x000fe4000f8e00ff */
[----:B------:R-:W-:Y:S02]  /*5be0*/  @UP1 UMOV UR38, UR6 ;  /* 0x0000000600261c82 */ /* 0x000fe40008000000 */
[----:B------:R-:W-:Y:S01]  /*5bf0*/  @UP1 UMOV UR37, UR5 ;  /* 0x0000000500251c82 */ /* 0x000fe20008000000 */
[----:B--2---:R-:W-:Y:S05]  /*5c00*/  BRA.U !UP0, `(.L_x_94) ;  /* 0x0000000108cc7547 */ /* 0x004fea000b800000 */
[----:B------:R-:W2:Y:S01]  /*5c10*/  LDCU UR12, c[0x0][0xb20] ;  /* 0x00016400ff0c77ac */ /* 0x000ea20008000800 */
[----:B-1----:R-:W-:Y:S02]  /*5c20*/  UIMAD.WIDE.U32 UR4, UR62, UR59, URZ ;  /* 0x0000003b3e0472a5 */ /* 0x002fe4000f8e00ff */
[----:B------:R-:W-:Y:S02]  /*5c30*/  UIMAD.WIDE.U32 UR6, UR63, UR56, URZ ;  /* 0x000000383f0672a5 */ /* 0x000fe4000f8e00ff */
[----:B------:R-:W-:Y:S02]  /*5c40*/  UISETP.NE.AND UP0, UPT, UR58, 0x1, UPT ;  /* 0x000000013a00788c */ /* 0x000fe4000bf05270 */
[----:B------:R-:W-:Y:S02]  /*5c50*/  UIMAD.WIDE.U32 UR8, UR37, UR59, URZ ;  /* 0x0000003b250872a5 */ /* 0x000fe4000f8e00ff */
[----:B------:R-:W-:Y:S02]  /*5c60*/  UIMAD.WIDE.U32 UR10, UR38, UR56, URZ ;  /* 0x00000038260a72a5 */ /* 0x000fe4000f8e00ff */
[----:B------:R-:W-:Y:S02]  /*5c70*/  UISETP.NE.AND UP1, UPT, UR43, 0x1, UPT ;  /* 0x000000012b00788c */ /* 0x000fe4000bf25270 */
[----:B------:R-:W-:Y:S01]  /*5c80*/  UISETP.NE.AND UP2, UPT, UR42, 0x1, UPT ;  /* 0x000000012a00788c */ /* 0x000fe2000bf45270 */
[----:B------:R-:W-:Y:S02]  /*5c90*/  UMOV UR4, UR5 ;  /* 0x0000000500047c82 */ /* 0x000fe40008000000 */
[----:B--2---:R-:W-:Y:S03]  /*5ca0*/  USHF.R.U32.HI UR5, URZ, UR12, UR4 ;  /* 0x0000000cff057299 */ /* 0x004fe60008011604 */
[----:B------:R-:W-:Y:S02]  /*5cb0*/  UMOV UR4, UR7 ;  /* 0x0000000700047c82 */ /* 0x000fe40008000000 */
[----:B------:R-:W-:Y:S02]  /*5cc0*/  USHF.R.U32.HI UR7, URZ, UR57, UR4 ;  /* 0x00000039ff077299 */ /* 0x000fe40008011604 */
[----:B------:R-:W-:Y:S02]  /*5cd0*/  USEL UR4, UR62, UR5, !UP0 ;  /* 0x000000053e047287 */ /* 0x000fe4000c000000 */
[----:B------:R-:W-:Y:S01]  /*5ce0*/  USEL UR7, UR63, UR7, !UP1 ;  /* 0x000000073f077287 */ /* 0x000fe2000c800000 */
[----:B------:R-:W-:Y:S01]  /*5cf0*/  UMOV UR5, UR9 ;  /* 0x0000000900057c82 */ /* 0x000fe20008000000 */
[----:B------:R-:W-:Y:S02]  /*5d00*/  UIMAD.WIDE.U32 UR8, UR4, UR40, URZ ;  /* 0x00000028040872a5 */ /* 0x000fe4000f8e00ff */
[----:B------:R-:W-:Y:S03]  /*5d10*/  USHF.R.U32.HI UR6, URZ, UR12, UR5 ;  /* 0x0000000cff067299 */ /* 0x000fe60008011605 */
[----:B------:R-:W-:Y:S01]  /*5d20*/  UMOV UR5, UR11 ;  /* 0x0000000b00057c82 */ /* 0x000fe20008000000 */
[----:B------:R-:W-:Y:S02]  /*5d30*/  UIMAD.WIDE.U32 UR10, UR7, UR40, URZ ;  /* 0x00000028070a72a5 */ /* 0x000fe4000f8e00ff */
[----:B------:R-:W-:Y:S02]  /*5d40*/  USHF.R.U32.HI UR12, URZ, UR57, UR5 ;  /* 0x00000039ff0c7299 */ /* 0x000fe40008011605 */
[----:B------:R-:W-:Y:S01]  /*5d50*/  USEL UR6, UR37, UR6, !UP0 ;  /* 0x0000000625067287 */ /* 0x000fe2000c000000 */
[----:B------:R-:W-:Y:S02]  /*5d60*/  UMOV UR5, UR9 ;  /* 0x0000000900057c82 */ /* 0x000fe40008000000 */
[----:B------:R-:W-:Y:S01]  /*5d70*/  UMOV UR10, UR11 ;  /* 0x0000000b000a7c82 */ /* 0x000fe20008000000 */
[----:B------:R-:W-:Y:S02]  /*5d80*/  @UP2 USHF.R.U32.HI UR4, URZ, UR41, UR5 ;  /* 0x00000029ff042299 */ /* 0x000fe40008011605 */
[----:B------:R-:W-:Y:S02]  /*5d90*/  @UP2 USHF.R.U32.HI UR7, URZ, UR41, UR10 ;  /* 0x00000029ff072299 */ /* 0x000fe4000801160a */
[----:B------:R-:W-:Y:S02]  /*5da0*/  UIMAD UR4, UR42, UR4, URZ ;  /* 0x000000042a0472a4 */ /* 0x000fe4000f8e02ff */
[----:B------:R-:W-:Y:S02]  /*5db0*/  UIMAD.WIDE.U32 UR10, UR6, UR40, URZ ;  /* 0x00000028060a72a5 */ /* 0x000fe4000f8e00ff */
[----:B------:R-:W-:Y:S02]  /*5dc0*/  USEL UR5, UR38, UR12, !UP1 ;  /* 0x0000000c26057287 */ /* 0x000fe4000c800000 */
[----:B------:R-:W-:Y:S02]  /*5dd0*/  UIMAD UR8, UR42, UR7, URZ ;  /* 0x000000072a0872a4 */ /* 0x000fe4000f8e02ff */
[----:B------:R-:W-:Y:S03]  /*5de0*/  UISETP.GE.AND UP0, UPT, UR6, UR4, UPT ;  /* 0x000000040600728c */ /* 0x000fe6000bf06270 */
[----:B------:R-:W-:Y:S01]  /*5df0*/  UMOV UR4, UR11 ;  /* 0x0000000b00047c82 */ /* 0x000fe20008000000 */
[----:B------:R-:W-:Y:S02]  /*5e00*/  UISETP.GE.OR UP0, UPT, UR5, UR8, UP0 ;  /* 0x000000080500728c */ /* 0x000fe40008706670 */
[----:B------:R-:W-:Y:S02]  /*5e10*/  USHF.R.U32.HI UR4, URZ, UR41, UR4 ;  /* 0x00000029ff047299 */ /* 0x000fe40008011604 */
[----:B------:R-:W-:Y:S02]  /*5e20*/  UIMAD.WIDE.U32 UR8, UR5, UR40, URZ ;  /* 0x00000028050872a5 */ /* 0x000fe4000f8e00ff */
[----:B------:R-:W-:Y:S02]  /*5e30*/  USEL UR11, UR6, UR4, !UP2 ;  /* 0x00000004060b7287 */ /* 0x000fe4000d000000 */
[----:B------:R-:W-:Y:S02]  /*5e40*/  UIADD3 UR8, UPT, UPT, -UR5, URZ, URZ ;  /* 0x000000ff05087290 */ /* 0x000fe4000fffe1ff */
[----:B------:R-:W-:Y:S01]  /*5e50*/  UIADD3 UR10, UPT, UPT, -UR11, URZ, URZ ;  /* 0x000000ff0b0a7290 */ /* 0x000fe2000fffe1ff */
[----:B------:R-:W-:Y:S01]  /*5e60*/  @!UP0 UMOV UR4, UR9 ;  /* 0x0000000900048c82 */ /* 0x000fe20008000000 */
[----:B------:R-:W-:Y:S02]  /*5e70*/  UIADD3 UR9, UPT, UPT, -UR6, URZ, URZ ;  /* 0x000000ff06097290 */ /* 0x000fe4000fffe1ff */
[----:B------:R-:W-:Y:S02]  /*5e80*/  @!UP0 USHF.R.U32.HI UR4, URZ, UR41, UR4 ;  /* 0x00000029ff048299 */ /* 0x000fe40008011604 */
[----:B------:R-:W-:Y:S02]  /*5e90*/  UIMAD UR10, UR42, UR10, UR6 ;  /* 0x0000000a2a0a72a4 */ /* 0x000fe4000f8e0206 */
[----:B------:R-:W-:Y:S04]  /*5ea0*/  @!UP0 USEL UR4, UR5, UR4, !UP2 ;  /* 0x0000000405048287 */ /* 0x000fe8000d000000 */
[----:B------:R-:W-:Y:S02]  /*5eb0*/  @!UP0 UIMAD UR10, UR7, UR10, UR4 ;  /* 0x0000000a070a82a4 */ /* 0x000fe4000f8e0204 */
[----:B------:R-:W-:Y:S02]  /*5ec0*/  @!UP0 UIADD3 UR11, UPT, UPT, UR11, -UR4, URZ ;  /* 0x800000040b0b8290 */ /* 0x000fe4000fffe0ff */
[----:B------:R-:W-:Y:S02]  /*5ed0*/  UIMAD UR7, UR43, UR8, UR38 ;  /* 0x000000082b0772a4 */ /* 0x000fe4000f8e0226 */
[----:B------:R-:W-:Y:S02]  /*5ee0*/  @!UP0 UIMAD UR6, UR11, UR42, UR5 ;  /* 0x0000002a0b0682a4 */ /* 0x000fe4000f8e0205 */
[----:B------:R-:W-:Y:S01]  /*5ef0*/  UIMAD UR4, UR58, UR9, UR37 ;  /* 0x000000093a0472a4 */ /* 0x000fe2000f8e0225 */
[----:B------:R-:W-:Y:S02]  /*5f00*/  @!UP0 UMOV UR5, UR10 ;  /* 0x0000000a00058c82 */ /* 0x000fe40008000000 */
[----:B------:R-:W-:Y:S02]  /*5f10*/  UIMAD UR38, UR5, UR43, UR7 ;  /* 0x0000002b052672a4 */ /* 0x000fe4000f8e0207 */
[----:B------:R-:W-:Y:S11]  /*5f20*/  UIMAD UR37, UR6, UR58, UR4 ;  /* 0x0000003a062572a4 */ /* 0x000ff6000f8e0204 */
[----:B------:R-:W-:Y:S01]  /*5f30*/  @!UPT UIADD3 URZ, UPT, UPT, URZ, URZ, URZ ;  /* 0x000000fffffff290 */ /* 0x000fe2000fffe0ff */
.L_x_94:
[----:B-1----:R-:W-:Y:S01]  /*5f40*/  UISETP.NE.AND UP0, UPT, UR39, 0x1, UPT ;  /* 0x000000012700788c */ /* 0x002fe2000bf05270 */
[----:B------:R-:W-:Y:S01]  /*5f50*/  R2UR UR11, R60 ;  /* 0x000000003c0b72ca */ /* 0x000fe200000e0000 */
[----:B------:R-:W-:Y:S01]  /*5f60*/  USHF.L.U32 UR50, UR25, 0x6, URZ ;  /* 0x0000000619327899 */ /* 0x000fe200080006ff */
[----:B------:R-:W-:Y:S01]  /*5f70*/  IADD3 R54, PT, PT, R54, 0x1, RZ ;  /* 0x0000000136367810 */ /* 0x000fe20007ffe0ff */
[----:B------:R-:W-:Y:S07]  /*5f80*/  USHF.L.U32 UR49, UR26, 0x6, URZ ;  /* 0x000000061a317899 */ /* 0x000fee00080006ff */
[----:B------:R-:W1:Y:S01]  /*5f90*/  @!UP0 LDCU.128 UR12, c[0x0][0xb10] ;  /* 0x00016200ff0c87ac */ /* 0x000e620008000c00 */
[----:B------:R-:W2:Y:S01]  /*5fa0*/  @!UP0 LDCU UR5, c[0x0][0xb0c] ;  /* 0x00016180ff0587ac */ /* 0x000ea20008000800 */
[----:B------:R-:W4:Y:S01]  /*5fb0*/  @!UP0 LDCU UR10, c[0x0][0xb20] ;  /* 0x00016400ff0a87ac */ /* 0x000f220008000800 */
[----:B-1----:R-:W-:Y:S02]  /*5fc0*/  UIMAD.WIDE.U32 UR8, UR38, UR12, URZ ;  /* 0x0000000c260872a5 */ /* 0x002fe4000f8e00ff */
[----:B------:R-:W-:Y:S02]  /*5fd0*/  UIMAD.WIDE.U32 UR6, UR37, UR15, URZ ;  /* 0x0000000f250672a5 */ /* 0x000fe4000f8e00ff */
[----:B------:R-:W-:Y:S03]  /*5fe0*/  @!UP0 UISETP.NE.AND UP1, UPT, UR14, 0x1, UPT ;  /* 0x000000010e00888c */ /* 0x000fe6000bf25270 */
[----:B------:R-:W-:Y:S01]  /*5ff0*/  @!UP0 UMOV UR4, UR9 ;  /* 0x0000000900048c82 */ /* 0x000fe20008000000 */
[----:B--2---:R-:W-:Y:S02]  /*6000*/  @!UP0 UISETP.NE.AND UP2, UPT, UR5, 0x1, UPT ;  /* 0x000000010500888c */ /* 0x004fe4000bf45270 */
[----:B------:R-:W-:Y:S01]  /*6010*/  @!UP0 USHF.R.U32.HI UR4, URZ, UR13, UR4 ;  /* 0x0000000dff048299 */ /* 0x000fe20008011604 */
[----:B------:R-:W-:Y:S02]  /*6020*/  @!UP0 UMOV UR6, UR7 ;  /* 0x0000000700068c82 */ /* 0x000fe40008000000 */
[----:B----4-:R-:W-:Y:S02]  /*6030*/  @!UP0 USHF.R.U32.HI UR6, URZ, UR10, UR6 ;  /* 0x0000000aff068299 */ /* 0x010fe40008011606 */
[----:B------:R-:W-:Y:S02]  /*6040*/  @!UP0 USEL UR7, UR38, UR4, !UP2 ;  /* 0x0000000426078287 */ /* 0x000fe4000d000000 */
[----:B------:R-:W-:Y:S04]  /*6050*/  @!UP0 USEL UR6, UR37, UR6, !UP1 ;  /* 0x0000000625068287 */ /* 0x000fe8000c800000 */
[----:B------:R-:W-:Y:S02]  /*6060*/  @!UP0 UIADD3 UR4, UPT, UPT, -UR7, UR6, URZ ;  /* 0x0000000607048290 */ /* 0x000fe4000fffe1ff */
[----:B------:R-:W-:Y:S02]  /*6070*/  @!UP0 UIADD3 UR6, UPT, UPT, UR7, -UR6, URZ ;  /* 0x8000000607068290 */ /* 0x000fe4000fffe0ff */
[----:B------:R-:W-:Y:S02]  /*6080*/  @!UP0 UIMAD UR38, UR4, UR5, UR38 ;  /* 0x00000005042682a4 */ /* 0x000fe4000f8e0226 */
[----:B------:R-:W-:Y:S02]  /*6090*/  @!UP0 UIMAD UR37, UR6, UR14, UR37 ;  /* 0x0000000e062582a4 */ /* 0x000fe4000f8e0225 */
[----:B------:R-:W-:Y:S09]  /*60a0*/  ULOP3.LUT UP0, URZ, UR11, 0x1b0, URZ, 0xc0, !UPT ;  /* 0x000001b00bff7892 */ /* 0x000ff2000f80c0ff */
[----:B------:R-:W-:Y:S05]  /*60b0*/  BRA.U !UP0, `(.L_x_95) ;  /* 0x00000001087c7547 */ /* 0x000fea000b800000 */
[----:B------:R-:W1:Y:S01]  /*60c0*/  LDCU.64 UR8, c[0x4][0x80] ;  /* 0x01001000ff0877ac */ /* 0x000e620008000a00 */
[----:B------:R-:W-:Y:S01]  /*60d0*/  MOV R2, 0x0 ;  /* 0x0000000000027802 */ /* 0x000fe20000000f00 */
[----:B------:R-:W-:Y:S02]  /*60e0*/  HFMA2 R12, -RZ, RZ, 0, 5.9604644775390625e-08 ;  /* 0x00000001ff0c7431 */ /* 0x000fe400000001ff */
[----:B------:R-:W-:Y:S01]  /*60f0*/  IMAD.MOV.U32 R8, RZ, RZ, 0x70 ;  /* 0x00000070ff087424 */ /* 0x000fe200078e00ff */
[----:B------:R2:W4:Y:S01]  /*6100*/  LDC.64 R14, c[0x4][R2] ;  /* 0x01000000020e7b82 */ /* 0x0005220000000a00 */
[----:B------:R-:W3:Y:S01]  /*6110*/  LDCU.64 UR6, c[0x4][0x88] ;  /* 0x01001100ff0677ac */ /* 0x000ee20008000a00 */
[----:B------:R-:W-:Y:S01]  /*6120*/  IMAD.MOV.U32 R13, RZ, RZ, RZ ;  /* 0x000000ffff0d7224 */ /* 0x000fe200078e00ff */
[----:B------:R-:W2:Y:S01]  /*6130*/  LDCU.64 UR4, c[0x4][0x8] ;  /* 0x01000100ff0477ac */ /* 0x000ea20008000a00 */
[----:B-1----:R-:W-:Y:S01]  /*6140*/  MOV R5, UR9 ;  /* 0x0000000900057c02 */ /* 0x002fe20008000f00 */
[----:B------:R-:W-:Y:S01]  /*6150*/  IMAD.U32 R4, RZ, RZ, UR8 ;  /* 0x00000008ff047e24 */ /* 0x000fe2000f8e00ff */
[----:B---3--:R-:W-:Y:S01]  /*6160*/  MOV R7, UR7 ;  /* 0x0000000700077c02 */ /* 0x008fe20008000f00 */
[----:B------:R-:W-:Y:S01]  /*6170*/  IMAD.U32 R6, RZ, RZ, UR6 ;  /* 0x00000006ff067e24 */ /* 0x000fe2000f8e00ff */
[----:B--2---:R-:W-:Y:S01]  /*6180*/  MOV R11, UR5 ;  /* 0x00000005000b7c02 */ /* 0x004fe20008000f00 */
[----:B------:R-:W-:Y:S02]  /*6190*/  IMAD.U32 R10, RZ, RZ, UR4 ;  /* 0x00000004ff0a7e24 */ /* 0x000fe4000f8e00ff */
[----:B------:R-:W-:Y:S07]  /*61a0*/  LEPC R20, `(.L_x_96) ;  /* 0x000000001014794e */ /* 0x000fee0000000000 */
[----:B----45:R-:W-:Y:S05]  /*61b0*/  CALL.ABS.NOINC R14 ;  /* 0x000000000e007343 */ /* 0x030fea0003c00000 */
.L_x_96:
[----:B------:R-:W1:Y:S01]  /*61c0*/  LDCU.64 UR8, c[0x4][0x80] ;  /* 0x01001000ff0877ac */ /* 0x000e620008000a00 */
[----:B------:R-:W2:Y:S01]  /*61d0*/  LDC.64 R2, c[0x4][R2] ;  /* 0x0100000002027b82 */ /* 0x000ea20000000a00 */
[----:B------:R-:W-:Y:S02]  /*61e0*/  HFMA2 R12, -RZ, RZ, 0, 5.9604644775390625e-08 ;  /* 0x00000001ff0c7431 */ /* 0x000fe400000001ff */
[----:B------:R-:W-:Y:S02]  /*61f0*/  IMAD.MOV.U32 R8, RZ, RZ, 0x70 ;  /* 0x00000070ff087424 */ /* 0x000fe400078e00ff */
[----:B------:R-:W-:Y:S01]  /*6200*/  IMAD.MOV.U32 R13, RZ, RZ, RZ ;  /* 0x000000ffff0d7224 */ /* 0x000fe200078e00ff */
[----:B------:R-:W3:Y:S01]  /*6210*/  LDCU.64 UR6, c[0x4][0x88] ;  /* 0x01001100ff0677ac */ /* 0x000ee20008000a00 */
[----:B------:R-:W4:Y:S01]  /*6220*/  LDCU.64 UR4, c[0x4][0x8] ;  /* 0x01000100ff0477ac */ /* 0x000f220008000a00 */
[----:B-1----:R-:W-:Y:S02]  /*6230*/  MOV R4, UR8 ;  /* 0x0000000800047c02 */ /* 0x002fe40008000f00 */
[----:B------:R-:W-:Y:S02]  /*6240*/  MOV R5, UR9 ;  /* 0x0000000900057c02 */ /* 0x000fe40008000f00 */
[----:B---3--:R-:W-:Y:S01]  /*6250*/  MOV R7, UR7 ;  /* 0x0000000700077c02 */ /* 0x008fe20008000f00 */
[----:B------:R-:W-:Y:S01]  /*6260*/  IMAD.U32 R6, RZ, RZ, UR6 ;  /* 0x00000006ff067e24 */ /* 0x000fe2000f8e00ff */
[----:B----4-:R-:W-:Y:S01]  /*6270*/  MOV R11, UR5 ;  /* 0x00000005000b7c02 */ /* 0x010fe20008000f00 */
[----:B------:R-:W-:Y:S02]  /*6280*/  IMAD.U32 R10, RZ, RZ, UR4 ;  /* 0x00000004ff0a7e24 */ /* 0x000fe4000f8e00ff */
[----:B------:R-:W-:Y:S07]  /*6290*/  LEPC R20, `(.L_x_95) ;  /* 0x000000001014794e */ /* 0x000fee0000000000 */
[----:B--2---:R-:W-:Y:S05]  /*62a0*/  CALL.ABS.NOINC R2 ;  /* 0x0000000002007343 */ /* 0x004fea0003c00000 */
.L_x_95:
[----:B------:R-:W-:Y:S02]  /*62b0*/  ISETP.NE.U32.AND P0, PT, RZ, UR60, PT ;  /* 0x0000003cff007c0c */ /* 0x000fe4000bf05070 */
[C---:B------:R-:W-:Y:S02]  /*62c0*/  ISETP.NE.U32.AND P1, PT, R46.reuse, RZ, PT ;  /* 0x000000ff2e00720c */ /* 0x040fe40003f25070 */
[----:B------:R-:W-:Y:S02]  /*62d0*/  ISETP.NE.U32.AND P4, PT, R46, RZ, PT ;  /* 0x000000ff2e00720c */ /* 0x000fe40003f85070 */
[----:B------:R-:W-:Y:S02]  /*62e0*/  ISETP.NE.AND.EX P0, PT, RZ, UR61, PT, P0 ;  /* 0x0000003dff007c0c */ /* 0x000fe4000bf05300 */
[C---:B------:R-:W-:Y:S02]  /*62f0*/  ISETP.NE.AND.EX P1, PT, R47.reuse, RZ, PT, P1 ;  /* 0x000000ff2f00720c */ /* 0x040fe40003f25310 */
[----:B------:R-:W-:Y:S02]  /*6300*/  ISETP.NE.AND.EX P4, PT, R47, RZ, P0, P4 ;  /* 0x000000ff2f00720c */ /* 0x000fe40000785340 */
[----:B---3--:R-:W-:Y:S02]  /*6310*/  ISETP.NE.U32.AND P5, PT, R42, RZ, PT ;  /* 0x000000ff2a00720c */ /* 0x008fe40003fa5070 */
[----:B------:R-:W-:Y:S02]  /*6320*/  ISETP.NE.U32.AND P3, PT, RZ, UR60, PT ;  /* 0x0000003cff007c0c */ /* 0x000fe4000bf65070 */
[----:B------:R-:W-:Y:S02]  /*6330*/  PLOP3.LUT P2, PT, PT, PT, PT, 0x8, 0x80 ;  /* 0x000000000080781c */ /* 0x000fe40003f4e170 */
[----:B------:R-:W-:Y:S02]  /*6340*/  ISETP.NE.AND.EX P5, PT, R43, RZ, PT, P5 ;  /* 0x000000ff2b00720c */ /* 0x000fe40003fa5350 */
[----:B------:R-:W-:Y:S03]  /*6350*/  ISETP.NE.AND.EX P3, PT, RZ, UR61, PT, P3 ;  /* 0x0000003dff007c0c */ /* 0x000fe6000bf65330 */
[----:B------:R-:W-:Y:S01]  /*6360*/  @!P4 PLOP3.LUT P2, PT, P1, PT, PT, 0x80, 0x8 ;  /* 0x000000000008c81c */ /* 0x000fe20000f4f070 */
[----:B------:R-:W-:Y:S01]  /*6370*/  @!UPT UIADD3 URZ, UPT, UPT, URZ, URZ, URZ ;  /* 0x000000fffffff290 */ /* 0x000fe2000fffe0ff */
[----:B------:R-:W-:Y:S11]  /*6380*/  @!P1 BRA `(.L_x_97) ;  /* 0x0000000000309947 */ /* 0x000ff60003800000 */
[----:B------:R-:W-:Y:S01]  /*6390*/  ISETP.NE.U32.AND P0, PT, R44, RZ, PT ;  /* 0x000000ff2c00720c */ /* 0x000fe20003f05070 */
[----:B------:R-:W1:Y:S01]  /*63a0*/  LDCU.64 UR4, c[0x0][0x358] ;  /* 0x00006b00ff0477ac */ /* 0x000e620008000a00 */
[----:B------:R-:W-:Y:S02]  /*63b0*/  IMAD.MOV.U32 R49, RZ, RZ, 0x1 ;  /* 0x00000001ff317424 */ /* 0x000fe400078e00ff */
[----:B------:R-:W-:Y:S11]  /*63c0*/  ISETP.NE.AND.EX P0, PT, R45, RZ, PT, P0 ;  /* 0x000000ff2d00720c */ /* 0x000ff60003f05300 */
[----:B------:R-:W-:Y:S02]  /*63d0*/  @!UPT UIADD3 URZ, UPT, UPT, URZ, URZ, URZ ;  /* 0x000000fffffff290 */ /* 0x000fe4000fffe0ff */
[----:B------:R-:W2:Y:S01]  /*63e0*/  @P0 LDC.64 R2, c[0x0][0x888] ;  /* 0x00022200ff020b82 */ /* 0x000ea20000000a00 */
[----:B------:R-:W-:Y:S04]  /*63f0*/  @P0 IMAD R0, R46, UR36, RZ ;  /* 0x000000242e000c24 */ /* 0x000fe8000f8e02ff */
[----:B--2---:R-:W-:Y:S04]  /*6400*/  @P0 IMAD.WIDE R2, R0, 0x4, R2 ;  /* 0x0000000400020825 */ /* 0x004fe800078e0202 */
[----:B------:R-:W-:Y:S01]  /*6410*/  HFMA2 R0, -RZ, RZ, 0, 5.9604644775390625e-08 ;  /* 0x00000001ff007431 */ /* 0x000fe200000001ff */
[----:B-1---5:R1:W5:Y:S04]  /*6420*/  @P0 LDG.E R26, desc[UR4][R2.64] ;  /* 0x00000004021a0981 */ /* 0x022368000c1e1900 */
[----:B------:R-:W-:Y:S01]  /*6430*/  @!P0 PRMT R49, R0, 0x7610, R49 ;  /* 0x0000761000318816 */ /* 0x000fe20000000031 */
[----:B-1----:R-:W2:Y:S06]  /*6440*/  @!P0 LDC R26, c[0x0][0x880] ;  /* 0x00022000ff1a8b82 */ /* 0x002eac0000000800 */
.L_x_97:
[----:B------:R-:W-:Y:S05]  /*6450*/  @!P5 BRA `(.L_x_98) ;  /* 0x000000000024d947 */ /* 0x000fea0003800000 */
[----:B------:R-:W-:Y:S01]  /*6460*/  ISETP.NE.U32.AND P0, PT, R40, RZ, PT ;  /* 0x000000ff2800720c */ /* 0x000fe20003f05070 */
[----:B------:R-:W1:Y:S03]  /*6470*/  LDCU.64 UR4, c[0x0][0x358] ;  /* 0x00006b00ff0477ac */ /* 0x000e660008000a00 */
[----:B------:R-:W-:Y:S11]  /*6480*/  ISETP.NE.AND.EX P0, PT, R41, RZ, PT, P0 ;  /* 0x000000ff2900720c */ /* 0x000ff60003f05300 */
[----:B------:R-:W-:Y:S02]  /*6490*/  @!UPT UIADD3 URZ, UPT, UPT, URZ, URZ, URZ ;  /* 0x000000fffffff290 */ /* 0x000fe4000fffe0ff */
[----:B------:R-:W3:Y:S01]  /*64a0*/  @P0 LDC.64 R2, c[0x0][0x8a8] ;  /* 0x00022a00ff020b82 */ /* 0x000ee20000000a00 */
[----:B------:R-:W-:Y:S04]  /*64b0*/  @P0 IMAD R0, R42, UR36, RZ ;  /* 0x000000242a000c24 */ /* 0x000fe8000f8e02ff */
[----:B---3--:R-:W-:Y:S05]  /*64c0*/  @P0 IMAD.WIDE R2, R0, 0x4, R2 ;  /* 0x0000000400020825 */ /* 0x008fea00078e0202 */
[----:B-1---5:R1:W5:Y:S02]  /*64d0*/  @P0 LDG.E R24, desc[UR4][R2.64] ;  /* 0x0000000402180981 */ /* 0x022364000c1e1900 */
[----:B-1----:R-:W3:Y:S02]  /*64e0*/  @!P0 LDC R24, c[0x0][0x8a0] ;  /* 0x00022800ff188b82 */ /* 0x002ee40000000800 */
.L_x_98:
[----:B--2--5:R-:W-:Y:S01]  /*64f0*/  FSETP.NEU.AND P0, PT, R26, RZ, PT ;  /* 0x000000ff1a00720b */ /* 0x024fe20003f0d000 */
[----:B------:R-:W-:Y:S01]  /*6500*/  IMAD.U32 R2, RZ, RZ, UR46 ;  /* 0x0000002eff027e24 */ /* 0x000fe2000f8e00ff */
[----:B------:R-:W-:Y:S01]  /*6510*/  SEL R5, RZ, 0xffffffff, P3 ;  /* 0xffffffffff057807 */ /* 0x000fe20001800000 */
[----:B------:R-:W-:Y:S01]  /*6520*/  ULOP3.LUT UR4, UR55, 0x1, URZ, 0x3c, !UPT ;  /* 0x0000000137047892 */ /* 0x000fe2000f8e3cff */
[----:B------:R-:W-:Y:S01]  /*6530*/  @!P4 LOP3.LUT P3, RZ, R49, 0xff, RZ, 0xc0, !PT ;  /* 0x000000ff31ffc812 */ /* 0x000fe2000786c0ff */
[----:B------:R-:W-:Y:S01]  /*6540*/  BSSY B1, `(.L_x_99) ;  /* 0x000003c000017945 */ /* 0x000fe20003800000 */
[----:B------:R-:W-:Y:S01]  /*6550*/  @!P4 SEL R0, RZ, 0xffffffff, P0 ;  /* 0xffffffffff00c807 */ /* 0x000fe20000000000 */
[----:B------:R-:W-:Y:S01]  /*6560*/  IMAD.MOV.U32 R66, RZ, RZ, 0x1 ;  /* 0x00000001ff427424 */ /* 0x000fe200078e00ff */
[----:B------:R-:W-:Y:S01]  /*6570*/  LEA R2, R2, UR44, 0x3 ;  /* 0x0000002c02027c11 */ /* 0x000fe2000f8e18ff */
[----:B------:R-:W-:Y:S01]  /*6580*/  IMAD.U32 R64, RZ, RZ, UR4 ;  /* 0x00000004ff407e24 */ /* 0x000fe2000f8e00ff */
[----:B------:R-:W-:Y:S01]  /*6590*/  @P2 SEL R0, R5, R0, !P3 ;  /* 0x0000000005002207 */ /* 0x000fe20005800000 */
[----:B------:R-:W-:Y:S01]  /*65a0*/  IMAD.U32 R65, RZ, RZ, UR46 ;  /* 0x0000002eff417e24 */ /* 0x000fe2000f8e00ff */
[----:B------:R-:W-:Y:S02]  /*65b0*/  LEA R27, R22, UR44, 0x3 ;  /* 0x0000002c161b7c11 */ /* 0x000fe4000f8e18ff */
[----:B------:R-:W-:Y:S02]  /*65c0*/  CS2R R38, SRZ ;  /* 0x0000000000267805 */ /* 0x000fe4000001ff00 */
[----:B------:R-:W-:Y:S02]  /*65d0*/  @!P4 LOP3.LUT R0, R0, 0x1, RZ, 0xc0, !PT ;  /* 0x000000010000c812 */ /* 0x000fe400078ec0ff */
[----:B------:R-:W-:Y:S02]  /*65e0*/  CS2R R36, SRZ ;  /* 0x0000000000247805 */ /* 0x000fe4000001ff00 */
[----:B------:R-:W-:Y:S02]  /*65f0*/  SHF.L.U32 R3, R56, 0x1f, RZ ;  /* 0x0000001f38037819 */ /* 0x000fe400000006ff */
[----:B------:R-:W-:Y:S02]  /*6600*/  CS2R R30, SRZ ;  /* 0x00000000001e7805 */ /* 0x000fe4000001ff00 */
[----:B------:R-:W-:Y:S02]  /*6610*/  ISETP.NE.U32.OR P5, PT, R0, 0x1, P4 ;  /* 0x000000010000780c */ /* 0x000fe400027a5470 */
[----:B------:R-:W-:Y:S02]  /*6620*/  CS2R R28, SRZ ;  /* 0x00000000001c7805 */ /* 0x000fe4000001ff00 */
[----:B------:R-:W-:Y:S02]  /*6630*/  LEA.HI R25, R22, R22, RZ, 0x1 ;  /* 0x0000001616197211 */ /* 0x000fe400078f08ff */
[----:B------:R-:W-:Y:S02]  /*6640*/  LOP3.LUT P4, R53, R49, 0xff, RZ, 0xc0, !PT ;  /* 0x000000ff31357812 */ /* 0x000fe4000788c0ff */
[----:B------:R-:W-:Y:S02]  /*6650*/  SEL R4, RZ, 0xffffffff, P0 ;  /* 0xffffffffff047807 */ /* 0x000fe40000000000 */
[----:B------:R-:W-:Y:S02]  /*6660*/  P2R R62, PR, RZ, 0x20 ;  /* 0x00000020ff3e7803 */ /* 0x000fe40000000000 */
[----:B------:R-:W-:Y:S02]  /*6670*/  @P1 SEL R4, R5, R4, !P4 ;  /* 0x0000000405041207 */ /* 0x000fe40006000000 */
[----:B------:R-:W-:Y:S02]  /*6680*/  @P5 SHF.L.U32 R0, R64, 0x1f, RZ ;  /* 0x0000001f40005819 */ /* 0x000fe400000006ff */
[----:B------:R-:W-:Y:S02]  /*6690*/  LOP3.LUT R4, R4, 0x1, RZ, 0xc0, !PT ;  /* 0x0000000104047812 */ /* 0x000fe400078ec0ff */
[----:B------:R1:W2:Y:S02]  /*66a0*/  @P5 SYNCS.PHASECHK.TRANS64.TRYWAIT P3, [R2+URZ+0x60], R0 ;  /* 0x00006000020055a7 */ /* 0x0002a400080611ff */
[----:B------:R-:W-:Y:S04]  /*66b0*/  ISETP.NE.U32.AND P0, PT, R4, 0x1, PT ;  /* 0x000000010400780c */ /* 0x000fe80003f05070 */
[----:B------:R-:W-:Y:S01]  /*66c0*/  P2R R67, PR, RZ, 0x1 ;  /* 0x00000001ff437803 */ /* 0x000fe20000000000 */
[----:B------:R4:W3:Y:S01]  /*66d0*/  SYNCS.PHASECHK.TRANS64.TRYWAIT P2, [R27+URZ+0xc0], R3 ;  /* 0x0000c0031b0075a7 */ /* 0x0008e200080411ff */
[C---:B-1----:R-:W-:Y:S01]  /*66e0*/  IMAD.SHL.U32 R0, R25.reuse, 0x20, RZ ;  /* 0x0000002019007824 */ /* 0x042fe200078e00ff */
[----:B------:R-:W-:Y:S04]  /*66f0*/  LOP3.LUT R25, R25, 0xffe, RZ, 0xc0, !PT ;  /* 0x00000ffe19197812 */ /* 0x000fe800078ec0ff */
[----:B------:R-:W-:Y:S01]  /*6700*/  LOP3.LUT R0, R0, 0xffffffc0, RZ, 0xc0, !PT ;  /* 0xffffffc000007812 */ /* 0x000fe200078ec0ff */
[----:B------:R-:W-:Y:S04]  /*6710*/  IMAD.IADD R25, R22, 0x1, -R25 ;  /* 0x0000000116197824 */ /* 0x000fe800078e0a19 */
[----:B------:R-:W-:Y:S04]  /*6720*/  IMAD.IADD R0, R23, 0x1, R0 ;  /* 0x0000000117007824 */ /* 0x000fe800078e0200 */
[----:B------:R-:W-:Y:S01]  /*6730*/  IMAD R25, R25, 0x100000, R0 ;  /* 0x0010000019197824 */ /* 0x000fe200078e0200 */
[----:B--2---:R-:W-:Y:S01]  /*6740*/  @P5 SEL R66, RZ, 0x1, !P3 ;  /* 0x00000001ff425807 */ /* 0x004fe20005800000 */
[----:B----4-:R-:W-:Y:S06]  /*6750*/  @!P5 BRA `(.L_x_100) ;  /* 0x000000000068d947 */ /* 0x010fec0003800000 */
[----:B------:R-:W-:Y:S01]  /*6760*/  HFMA2 R31, -RZ, RZ, 0, 0 ;  /* 0x00000000ff1f7431 */ /* 0x000fe200000001ff */
[----:B------:R-:W-:Y:S01]  /*6770*/  ISETP.NE.AND P0, PT, R66, RZ, PT ;  /* 0x000000ff4200720c */ /* 0x000fe20003f05270 */
[----:B------:R-:W-:Y:S01]  /*6780*/  IMAD.U32 R0, RZ, RZ, UR46 ;  /* 0x0000002eff007e24 */ /* 0x000fe2000f8e00ff */
[----:B------:R-:W-:Y:S11]  /*6790*/  BSSY B0, `(.L_x_101) ;  /* 0x0000005000007945 */ /* 0x000ff60003800000 */
[----:B------:R-:W-:Y:S05]  /*67a0*/  @P0 BRA `(.L_x_102) ;  /* 0x00000000000c0947 */ /* 0x000fea0003800000 */
[----:B------:R-:W-:Y:S04]  /*67b0*/  SHF.L.U32 R4, R64, 0x1f, RZ ;  /* 0x0000001f40047819 */ /* 0x000fe800000006ff */
[----:B------:R-:W1:Y:S02]  /*67c0*/  SYNCS.PHASECHK.TRANS64.TRYWAIT P0, [R2+URZ+0x60], R4 ;  /* 0x00006004020075a7 */ /* 0x000e6400080011ff */
[----:B-1----:R-:W-:Y:S05]  /*67d0*/  @!P0 BRA `(.L_x_103) ;  /* 0x0000001c00e88947 */ /* 0x002fea0003800000 */
.L_x_102:
[----:B------:R-:W-:Y:S05]  /*67e0*/  BSYNC B0 ;  /* 0x0000000000007941 */ /* 0x000fea0003800000 */
.L_x_101:
[----:B------:R-:W-:Y:S01]  /*67f0*/  ISETP.NE.AND P0, PT, R67, RZ, PT ;  /* 0x000000ff4300720c */ /* 0x000fe20003f05270 */
[----:B------:R-:W-:Y:S01]  /*6800*/  IMAD.MOV.U32 R30, RZ, RZ, RZ ;  /* 0x000000ffff1e7224 */ /* 0x000fe200078e00ff */
[----:B------:R-:W-:Y:S02]  /*6810*/  CS2R R28, SRZ ;  /* 0x00000000001c7805 */ /* 0x000fe4000001ff00 */
[----:B------:R-:W-:Y:S02]  /*6820*/  CS2R R38, SRZ ;  /* 0x0000000000267805 */ /* 0x000fe4000001ff00 */
[----:B------:R-:W-:Y:S07]  /*6830*/  CS2R R36, SRZ ;  /* 0x0000000000247805 */ /* 0x000fee000001ff00 */
[----:B-1----:R-:W-:Y:S01]  /*6840*/  @P0 IMAD R2, R0, 0x800, R48 ;  /* 0x0000080000020824 */ /* 0x002fe200078e0230 */
[----:B------:R-:W-:Y:S05]  /*6850*/  @P0 WARPSYNC.ALL ;  /* 0x0000000000000948 */ /* 0x000fea0003800000 */
[----:B------:R-:W-:Y:S01]  /*6860*/  @P0 LEA R2, R2, UR44, 0x1 ;  /* 0x0000002c02020c11 */ /* 0x000fe2000f8e08ff */
[----:B------:R-:W-:Y:S04]  /*6870*/  UIADD3 UR4, UPT, UPT, UR46, 0x1, URZ ;  /* 0x000000012e047890 */ /* 0x000fe8000fffe0ff */
[----:B------:R1:W2:Y:S01]  /*6880*/  @P0 LDSM.16.M88.4 R28, [R2+0x200] ;  /* 0x00020000021c083b */ /* 0x0002a20000000200 */
[----:B------:R-:W-:Y:S01]  /*6890*/  UISETP.NE.AND UP0, UPT, UR4, 0x3, UPT ;  /* 0x000000030400788c */ /* 0x000fe2000bf05270 */
[----:B------:R-:W-:Y:S03]  /*68a0*/  @P0 IMAD R0, R57, 0x2, R2 ;  /* 0x0000000239000824 */ /* 0x000fe600078e0202 */
[----:B------:R-:W-:Y:S02]  /*68b0*/  USEL UR5, URZ, 0x1, UP0 ;  /* 0x00000001ff057887 */ /* 0x000fe40008000000 */
[----:B------:R1:W4:Y:S01]  /*68c0*/  @P0 LDSM.16.M88.4 R36, [R0+0x200] ;  /* 0x000200000024083b */ /* 0x0003220000000200 */
[----:B------:R-:W-:Y:S03]  /*68d0*/  USEL UR4, UR4, URZ, UP0 ;  /* 0x000000ff04047287 */ /* 0x000fe60008000000 */
[----:B------:R-:W-:Y:S03]  /*68e0*/  LOP3.LUT R64, R64, UR5, RZ, 0x3c, !PT ;  /* 0x0000000540407c12 */ /* 0x000fe6000f8e3cff */
[----:B------:R-:W-:Y:S02]  /*68f0*/  IMAD.U32 R65, RZ, RZ, UR4 ;  /* 0x00000004ff417e24 */ /* 0x000fe4000f8e00ff */
.L_x_100:
[----:B------:R-:W-:Y:S05]  /*6900*/  BSYNC B1 ;  /* 0x0000000000017941 */ /* 0x000fea0003800000 */
.L_x_99:
[----:B-1----:R-:W-:Y:S04]  /*6910*/  SHF.R.U32.HI R0, RZ, 0x15, R25 ;  /* 0x00000015ff007819 */ /* 0x002fe80000011619 */
[----:B------:R-:W-:Y:S01]  /*6920*/  LOP3.LUT P0, RZ, R0, 0x3, R50, 0x48, !PT ;  /* 0x0000000300ff7812 */ /* 0x000fe20007804832 */
[----:B------:R-:W-:Y:S01]  /*6930*/  @!UPT UIADD3 URZ, UPT, UPT, URZ, URZ, URZ ;  /* 0x000000fffffff290 */ /* 0x000fe2000fffe0ff */
[----:B---3--:R-:W-:Y:S11]  /*6940*/  @P2 BRA `(.L_x_104) ;  /* 0x0000000000082947 */ /* 0x008ff60003800000 */
[----:B------:R-:W1:Y:S02]  /*6950*/  SYNCS.PHASECHK.TRANS64.TRYWAIT P1, [R27+URZ+0xc0], R3 ;  /* 0x0000c0031b0075a7 */ /* 0x000e6400080211ff */
[----:B-1----:R-:W-:Y:S05]  /*6960*/  @!P1 BRA `(.L_x_105) ;  /* 0x0000001c00989947 */ /* 0x002fea0003800000 */
.L_x_104:
[----:B------:R-:W-:Y:S05]  /*6970*/  @!P0 BRA `(.L_x_106) ;  /* 0x0000000000408947 */ /* 0x000fea0003800000 */
[----:B------:R-:W3:Y:S01]  /*6980*/  LDCU.64 UR8, c[0x4][0x70] ;  /* 0x01000e00ff0877ac */ /* 0x000ee20008000a00 */
[----:B-1----:R-:W-:Y:S01]  /*6990*/  MOV R3, 0x0 ;  /* 0x0000000000037802 */ /* 0x002fe20000000f00 */
[----:B------:R-:W-:Y:S02]  /*69a0*/  HFMA2 R12, -RZ, RZ, 0, 5.9604644775390625e-08 ;  /* 0x00000001ff0c7431 */ /* 0x000fe400000001ff */
[----:B------:R-:W-:Y:S02]  /*69b0*/  IMAD.MOV.U32 R8, RZ, RZ, 0x192 ;  /* 0x00000192ff087424 */ /* 0x000fe400078e00ff */
[----:B------:R-:W-:Y:S01]  /*69c0*/  IMAD.MOV.U32 R13, RZ, RZ, RZ ;  /* 0x000000ffff0d7224 */ /* 0x000fe200078e00ff */
[----:B------:R-:W1:Y:S01]  /*69d0*/  LDCU.64 UR6, c[0x4][0x78] ;  /* 0x01000f00ff0677ac */ /* 0x000e620008000a00 */
[----:B------:R-:W2:Y:S01]  /*69e0*/  LDC.64 R2, c[0x4][R3] ;  /* 0x0100000003027b82 */ /* 0x000ea20000000a00 */
[----:B------:R-:W5:Y:S01]  /*69f0*/  LDCU.64 UR4, c[0x4][0x10] ;  /* 0x01000200ff0477ac */ /* 0x000f620008000a00 */
[----:B---3--:R-:W-:Y:S01]  /*6a00*/  MOV R5, UR9 ;  /* 0x0000000900057c02 */ /* 0x008fe20008000f00 */
[----:B------:R-:W-:Y:S01]  /*6a10*/  IMAD.U32 R4, RZ, RZ, UR8 ;  /* 0x00000008ff047e24 */ /* 0x000fe2000f8e00ff */
[----:B-1----:R-:W-:Y:S01]  /*6a20*/  MOV R7, UR7 ;  /* 0x0000000700077c02 */ /* 0x002fe20008000f00 */
[----:B------:R-:W-:Y:S01]  /*6a30*/  IMAD.U32 R6, RZ, RZ, UR6 ;  /* 0x00000006ff067e24 */ /* 0x000fe2000f8e00ff */
[----:B-----5:R-:W-:Y:S01]  /*6a40*/  MOV R11, UR5 ;  /* 0x00000005000b7c02 */ /* 0x020fe20008000f00 */
[----:B------:R-:W-:Y:S02]  /*6a50*/  IMAD.U32 R10, RZ, RZ, UR4 ;  /* 0x00000004ff0a7e24 */ /* 0x000fe4000f8e00ff */
[----:B------:R-:W-:Y:S07]  /*6a60*/  LEPC R20, `(.L_x_106) ;  /* 0x000000001014794e */ /* 0x000fee0000000000 */
[----:B--2-4-:R-:W-:Y:S05]  /*6a70*/  CALL.ABS.NOINC R2 ;  /* 0x0000000002007343 */ /* 0x014fea0003c00000 */
.L_x_106:
[----:B-12---:R-:W-:Y:S01]  /*6a80*/  SHF.L.U32 R3, R28, 0x10, RZ ;  /* 0x000000101c037819 */ /* 0x006fe200000006ff */
[----:B------:R-:W-:Y:S05]  /*6a90*/  WARPSYNC.ALL ;  /* 0x0000000000007948 */ /* 0x000fea0003800000 */
[----:B------:R-:W-:Y:S01]  /*6aa0*/  R2UR UR4, R25 ;  /* 0x00000000190472ca */ /* 0x000fe200000e0000 */
[----:B------:R-:W-:Y:S01]  /*6ab0*/  BSSY.RECONVERGENT B0, `(.L_x_107) ;  /* 0x0000051000007945 */ /* 0x000fe20003800200 */
[----:B------:R-:W-:Y:S02]  /*6ac0*/  SHF.L.U32 R20, R30, 0x10, RZ ;  /* 0x000000101e147819 */ /* 0x000fe400000006ff */
[----:B------:R-:W-:Y:S02]  /*6ad0*/  SHF.L.U32 R63, R57, 0x1, RZ ;  /* 0x00000001393f7819 */ /* 0x000fe400000006ff */
[----:B------:R-:W-:Y:S07]  /*6ae0*/  ISETP.NE.AND P0, PT, R58, RZ, PT ;  /* 0x000000ff3a00720c */ /* 0x000fee0003f05270 */
[----:B------:R-:W1:Y:S02]  /*6af0*/  LDTM.16dp256bit.x4 R4, tmem[UR4] ;  /* 0x00000004000479ee */ /* 0x000e640008120000 */
[----:B-1----:R-:W-:Y:S01]  /*6b00*/  FMUL R0, R24, R4 ;  /* 0x0000000418007220 */ /* 0x002fe20000400000 */
[----:B------:R-:W-:Y:S01]  /*6b10*/  LOP3.LUT R4, R28, 0xffff0000, RZ, 0xc0, !PT ;  /* 0xffff00001c047812 */ /* 0x000fe200078ec0ff */
[----:B------:R-:W-:Y:S01]  /*6b20*/  FMUL R2, R24, R5 ;  /* 0x0000000518027220 */ /* 0x000fe20000400000 */
[C---:B------:R-:W-:Y:S01]  /*6b30*/  SHF.L.U32 R5, R29.reuse, 0x10, RZ ;  /* 0x000000101d057819 */ /* 0x040fe200000006ff */
[----:B------:R-:W-:Y:S01]  /*6b40*/  FFMA R0, R26, R3, R0 ;  /* 0x000000031a007223 */ /* 0x000fe20000000000 */
[----:B------:R-:W-:Y:S01]  /*6b50*/  FMUL R3, R24, R6 ;  /* 0x0000000618037220 */ /* 0x000fe20000400000 */
[----:B------:R-:W-:Y:S01]  /*6b60*/  LOP3.LUT R6, R29, 0xffff0000, RZ, 0xc0, !PT ;  /* 0xffff00001d067812 */ /* 0x000fe200078ec0ff */
[----:B------:R-:W-:Y:S01]  /*6b70*/  FFMA R2, R26, R4, R2 ;  /* 0x000000041a027223 */ /* 0x000fe20000000002 */
[----:B------:R-:W-:Y:S01]  /*6b80*/  FMUL R7, R24, R7 ;  /* 0x0000000718077220 */ /* 0x000fe20000400000 */
[----:B------:R-:W-:Y:S01]  /*6b90*/  FFMA R3, R26, R5, R3 ;  /* 0x000000051a037223 */ /* 0x000fe20000000003 */
[C---:B------:R-:W-:Y:S01]  /*6ba0*/  FMUL R4, R24.reuse, R8 ;  /* 0x0000000818047220 */ /* 0x040fe20000400000 */
[----:B------:R-:W-:Y:S01]  /*6bb0*/  FMUL R5, R24, R9 ;  /* 0x0000000918057220 */ /* 0x000fe20000400000 */
[----:B------:R-:W-:Y:S01]  /*6bc0*/  F2FP.BF16.F32.PACK_AB R32, R2, R0 ;  /* 0x000000000220723e */ /* 0x000fe200000010ff */
[----:B------:R-:W-:Y:S01]  /*6bd0*/  FFMA R7, R26, R6, R7 ;  /* 0x000000061a077223 */ /* 0x000fe20000000007 */
[----:B------:R-:W-:Y:S01]  /*6be0*/  LOP3.LUT R0, R30, 0xffff0000, RZ, 0xc0, !PT ;  /* 0xffff00001e007812 */ /* 0x000fe200078ec0ff */
[----:B------:R-:W-:Y:S01]  /*6bf0*/  FFMA R4, R26, R20, R4 ;  /* 0x000000141a047223 */ /* 0x000fe20000000004 */
[----:B------:R-:W-:Y:S01]  /*6c00*/  SHF.L.U32 R2, R31, 0x10, RZ ;  /* 0x000000101f027819 */ /* 0x000fe200000006ff */
[----:B------:R-:W-:Y:S01]  /*6c10*/  FMUL R6, R24, R10 ;  /* 0x0000000a18067220 */ /* 0x000fe20000400000 */
[----:B------:R-:W-:Y:S01]  /*6c20*/  F2FP.BF16.F32.PACK_AB R33, R7, R3 ;  /* 0x000000030721723e */ /* 0x000fe200000010ff */
[C---:B------:R-:W-:Y:S01]  /*6c30*/  FFMA R5, R26.reuse, R0, R5 ;  /* 0x000000001a057223 */ /* 0x040fe20000000005 */
[----:B------:R-:W-:Y:S01]  /*6c40*/  LOP3.LUT R3, R31, 0xffff0000, RZ, 0xc0, !PT ;  /* 0xffff00001f037812 */ /* 0x000fe200078ec0ff */
[----:B------:R-:W-:Y:S01]  /*6c50*/  FFMA R6, R26, R2, R6 ;  /* 0x000000021a067223 */ /* 0x000fe20000000006 */
[----:B----4-:R-:W-:Y:S01]  /*6c60*/  SHF.L.U32 R7, R36, 0x10, RZ ;  /* 0x0000001024077819 */ /* 0x010fe200000006ff */
[----:B------:R-:W-:Y:S01]  /*6c70*/  FMUL R11, R24, R11 ;  /* 0x0000000b180b7220 */ /* 0x000fe20000400000 */
[----:B------:R-:W-:Y:S01]  /*6c80*/  LOP3.LUT R0, R36, 0xffff0000, RZ, 0xc0, !PT ;  /* 0xffff000024007812 */ /* 0x000fe200078ec0ff */
[C---:B------:R-:W-:Y:S01]  /*6c90*/  FMUL R8, R24.reuse, R12 ;  /* 0x0000000c18087220 */ /* 0x040fe20000400000 */
[----:B------:R-:W-:Y:S01]  /*6ca0*/  SHF.L.U32 R2, R37, 0x10, RZ ;  /* 0x0000001025027819 */ /* 0x000fe200000006ff */
[----:B------:R-:W-:Y:S01]  /*6cb0*/  FMUL R9, R24, R13 ;  /* 0x0000000d18097220 */ /* 0x000fe20000400000 */
[----:B------:R-:W-:Y:S01]  /*6cc0*/  F2FP.BF16.F32.PACK_AB R34, R5, R4 ;  /* 0x000000040522723e */ /* 0x000fe200000010ff */
[C---:B------:R-:W-:Y:S01]  /*6cd0*/  FFMA R11, R26.reuse, R3, R11 ;  /* 0x000000031a0b7223 */ /* 0x040fe2000000000b */
[----:B------:R-:W-:Y:S01]  /*6ce0*/  MOV R5, UR46 ;  /* 0x0000002e00057c02 */ /* 0x000fe20008000f00 */
[C---:B------:R-:W-:Y:S01]  /*6cf0*/  FFMA R8, R26.reuse, R7, R8 ;  /* 0x000000071a087223 */ /* 0x040fe20000000008 */
[----:B------:R-:W-:Y:S01]  /*6d00*/  SHF.L.U32 R3, R39, 0x10, RZ ;  /* 0x0000001027037819 */ /* 0x000fe200000006ff */
[----:B------:R-:W-:Y:S01]  /*6d10*/  FFMA R9, R26, R0, R9 ;  /* 0x000000001a097223 */ /* 0x000fe20000000009 */
[----:B------:R-:W-:Y:S01]  /*6d20*/  LOP3.LUT R0, R37, 0xffff0000, RZ, 0xc0, !PT ;  /* 0xffff000025007812 */ /* 0x000fe200078ec0ff */
[C---:B------:R-:W-:Y:S01]  /*6d30*/  FMUL R10, R24.reuse, R14 ;  /* 0x0000000e180a7220 */ /* 0x040fe20000400000 */
[----:B------:R-:W-:Y:S01]  /*6d40*/  LOP3.LUT R4, R39, 0xffff0000, RZ, 0xc0, !PT ;  /* 0xffff000027047812 */ /* 0x000fe200078ec0ff */
[C---:B------:R-:W-:Y:S01]  /*6d50*/  FMUL R15, R24.reuse, R15 ;  /* 0x0000000f180f7220 */ /* 0x040fe20000400000 */
[----:B------:R-:W-:Y:S01]  /*6d60*/  FMUL R12, R24, R16 ;  /* 0x00000010180c7220 */ /* 0x000fe20000400000 */
[----:B------:R-:W-:Y:S01]  /*6d70*/  FFMA R10, R26, R2, R10 ;  /* 0x000000021a0a7223 */ /* 0x000fe2000000000a */
[----:B------:R-:W-:Y:S01]  /*6d80*/  LOP3.LUT R2, R38, 0xffff0000, RZ, 0xc0, !PT ;  /* 0xffff000026027812 */ /* 0x000fe200078ec0ff */
[----:B------:R-:W-:Y:S01]  /*6d90*/  FFMA R15, R26, R0, R15 ;  /* 0x000000001a0f7223 */ /* 0x000fe2000000000f */
[----:B------:R-:W-:Y:S01]  /*6da0*/  SHF.L.U32 R0, R38, 0x10, RZ ;  /* 0x0000001026007819 */ /* 0x000fe200000006ff */
[C---:B------:R-:W-:Y:S01]  /*6db0*/  FMUL R13, R24.reuse, R17 ;  /* 0x00000011180d7220 */ /* 0x040fe20000400000 */
[C---:B------:R-:W-:Y:S01]  /*6dc0*/  FMUL R14, R24.reuse, R18 ;  /* 0x00000012180e7220 */ /* 0x040fe20000400000 */
[----:B------:R-:W-:Y:S01]  /*6dd0*/  FMUL R19, R24, R19 ;  /* 0x0000001318137220 */ /* 0x000fe20000400000 */
[----:B------:R-:W-:Y:S01]  /*6de0*/  LEA R5, R5, R48, 0xb ;  /* 0x0000003005057211 */ /* 0x000fe200078e58ff */
[C---:B------:R-:W-:Y:S01]  /*6df0*/  FFMA R12, R26.reuse, R0, R12 ;  /* 0x000000001a0c7223 */ /* 0x040fe2000000000c */
[C---:B------:R-:W-:Y:S01]  /*6e00*/  FFMA R13, R26.reuse, R2, R13 ;  /* 0x000000021a0d7223 */ /* 0x040fe2000000000d */
[C---:B------:R-:W-:Y:S01]  /*6e10*/  FFMA R14, R26.reuse, R3, R14 ;  /* 0x000000031a0e7223 */ /* 0x040fe2000000000e */
[----:B------:R-:W-:Y:S01]  /*6e20*/  FFMA R19, R26, R4, R19 ;  /* 0x000000041a137223 */ /* 0x000fe20000000013 */
[----:B------:R-:W-:Y:S02]  /*6e30*/  F2FP.BF16.F32.PACK_AB R35, R11, R6 ;  /* 0x000000060b23723e */ /* 0x000fe400000010ff */
[----:B------:R-:W-:Y:S02]  /*6e40*/  LEA R5, R5, UR44, 0x1 ;  /* 0x0000002c05057c11 */ /* 0x000fe4000f8e08ff */
[----:B------:R-:W-:Y:S02]  /*6e50*/  F2FP.BF16.F32.PACK_AB R8, R9, R8 ;  /* 0x000000080908723e */ /* 0x000fe400000010ff */
[----:B------:R-:W-:Y:S01]  /*6e60*/  F2FP.BF16.F32.PACK_AB R9, R15, R10 ;  /* 0x0000000a0f09723e */ /* 0x000fe200000010ff */
[----:B------:R1:W-:Y:S01]  /*6e70*/  STSM.16.M88.4 [R5+0x200], R32 ;  /* 0x0002002005007844 */ /* 0x0003e20000000200 */
[----:B------:R-:W-:Y:S02]  /*6e80*/  F2FP.BF16.F32.PACK_AB R10, R13, R12 ;  /* 0x0000000c0d0a723e */ /* 0x000fe400000010ff */
[----:B------:R-:W-:Y:S02]  /*6e90*/  F2FP.BF16.F32.PACK_AB R11, R19, R14 ;  /* 0x0000000e130b723e */ /* 0x000fe400000010ff */
[----:B------:R-:W-:Y:S05]  /*6ea0*/  IADD3 R0, PT, PT, R63, 0x200, R5 ;  /* 0x000002003f007810 */ /* 0x000fea0007ffe005 */
[----:B------:R1:W-:Y:S01]  /*6eb0*/  STSM.16.M88.4 [R0], R8 ;  /* 0x0000000800007844 */ /* 0x0003e20000000200 */
[----:B------:R-:W-:Y:S01]  /*6ec0*/  @!PT LDS RZ, [RZ] ;  /* 0x00000000fffff984 */ /* 0x000fe20000000800 */
[----:B------:R-:W-:Y:S01]  /*6ed0*/  @!PT LDS RZ, [RZ] ;  /* 0x00000000fffff984 */ /* 0x000fe20000000800 */
[----:B------:R-:W-:Y:S01]  /*6ee0*/  @!PT LDS RZ, [RZ] ;  /* 0x00000000fffff984 */ /* 0x000fe20000000800 */
[----:B------:R-:W-:Y:S01]  /*6ef0*/  @!PT LDS RZ, [RZ] ;  /* 0x00000000fffff984 */ /* 0x000fe20000000800 */
[----:B------:R2:W-:Y:S07]  /*6f00*/  MEMBAR.ALL.CTA ;  /* 0x0000000000007992 */ /* 0x0005ee0000008000 */
[----:B--2---:R-:W2:Y:S02]  /*6f10*/  FENCE.VIEW.ASYNC.S ;  /* 0x00000000000073c6 */ /* 0x004ea40000000000 */
[----:B--2---:R-:W-:Y:S06]  /*6f20*/  BAR.SYNC.DEFER_BLOCKING 0x1, 0x80 ;  /* 0x0042000000007b1d */ /* 0x004fec0000010000 */
[----:B------:R-:W-:Y:S05]  /*6f30*/  @P0 BRA `(.L_x_108) ;  /* 0x0000000000200947 */ /* 0x000fea0003800000 */
[----:B------:R-:W2:Y:S01]  /*6f40*/  LDCU.64 UR6, c[0x0][0x348] ;  /* 0x00006900ff0677ac */ /* 0x000ea20008000a00 */
[----:B------:R-:W-:Y:S01]  /*6f50*/  ULEA UR5, UR46, UR44, 0xc ;  /* 0x0000002c2e057291 */ /* 0x000fe2000f8e60ff */
[----:B------:R-:W-:Y:S03]  /*6f60*/  UMOV UR51, UR36 ;  /* 0x0000002400337c82 */ /* 0x000fe60008000000 */
[----:B------:R-:W-:Y:S02]  /*6f70*/  UIADD3 UR48, UPT, UPT, UR5, 0x200, URZ ;  /* 0x0000020005307890 */ /* 0x000fe4000fffe0ff */
[----:B--2---:R-:W-:Y:S04]  /*6f80*/  UIADD3 UR4, UP0, UPT, UR6, 0x680, URZ ;  /* 0x0000068006047890 */ /* 0x004fe8000ff1e0ff */
[----:B------:R-:W-:Y:S09]  /*6f90*/  UIADD3.X UR5, UPT, UPT, URZ, UR7, URZ, UP0, !UPT ;  /* 0x00000007ff057290 */ /* 0x000ff200087fe4ff */
[----:B------:R2:W-:Y:S02]  /*6fa0*/  UTMASTG.3D [UR48], [UR4] ;  /* 0x00000030040073b5 */ /* 0x0005e40008010000 */
[----:B--2---:R0:W-:Y:S02]  /*6fb0*/  UTMACMDFLUSH ;  /* 0x00000000000079b7 */ /* 0x0041e40000000000 */
.L_x_108:
[----:B------:R-:W-:Y:S05]  /*6fc0*/  BSYNC.RECONVERGENT B0 ;  /* 0x0000000000007941 */ /* 0x000fea0003800200 */
.L_x_107:
[----:B------:R-:W-:Y:S01]  /*6fd0*/  UIADD3 UR47, UPT, UPT, UR46, 0x1, URZ ;  /* 0x000000012e2f7890 */ /* 0x000fe2000fffe0ff */
[----:B------:R-:W-:Y:S03]  /*6fe0*/  BSSY.RECONVERGENT B0, `(.L_x_109) ;  /* 0x0000005000007945 */ /* 0x000fe60003800200 */
[----:B------:R-:W-:Y:S04]  /*6ff0*/  UISETP.NE.AND UP0, UPT, UR47, 0x3, UPT ;  /* 0x000000032f00788c */ /* 0x000fe8000bf05270 */
[----:B------:R-:W-:Y:S01]  /*7000*/  USEL UR45, UR47, URZ, UP0 ;  /* 0x000000ff2f2d7287 */ /* 0x000fe20008000000 */
[----:B------:R-:W-:Y:S11]  /*7010*/  @P0 BRA `(.L_x_110) ;  /* 0x0000000000040947 */ /* 0x000ff60003800000 */
[----:B------:R-:W-:Y:S04]  /*7020*/  DEPBAR.LE SB0, 0x1 ;  /* 0x000080400000791a */ /* 0x000fe80000000000 */
.L_x_110:
[----:B------:R-:W-:Y:S05]  /*7030*/  BSYNC.RECONVERGENT B0 ;  /* 0x0000000000007941 */ /* 0x000fea0003800200 */
.L_x_109:
[----:B------:R-:W-:Y:S01]  /*7040*/  BAR.SYNC.DEFER_BLOCKING 0x1, 0x80 ;  /* 0x0042000000007b1d */ /* 0x000fe20000010000 */
[----:B------:R-:W-:Y:S01]  /*7050*/  ISETP.NE.AND P1, PT, R62, RZ, PT ;  /* 0x000000ff3e00720c */ /* 0x000fe20003f25270 */
[----:B------:R-:W-:Y:S01]  /*7060*/  UISETP.NE.AND UP0, UPT, UR53, URZ, UPT ;  /* 0x000000ff3500728c */ /* 0x000fe2000bf05270 */
[----:B------:R-:W-:Y:S11]  /*7070*/  LEA R2, R65, UR44, 0x3 ;  /* 0x0000002c41027c11 */ /* 0x000ff6000f8e18ff */
[----:B------:R-:W-:Y:S01]  /*7080*/  @P1 SHF.L.U32 R3, R64, 0x1f, RZ ;  /* 0x0000001f40031819 */ /* 0x000fe200000006ff */
[----:B------:R-:W-:Y:S06]  /*7090*/  BRA.U !UP0, `(.L_x_111) ;  /* 0x0000000108247547 */ /* 0x000fec000b800000 */
[----:B------:R-:W-:Y:S01]  /*70a0*/  IMAD.U32 R4, RZ, RZ, UR52 ;  /* 0x00000034ff047e24 */ /* 0x000fe2000f8e00ff */
[----:B-1----:R-:W-:Y:S01]  /*70b0*/  MOV R0, UR54 ;  /* 0x0000003600007c02 */ /* 0x002fe20008000f00 */
[----:B------:R-:W-:Y:S03]  /*70c0*/  UIADD3 UR4, UPT, UPT, UR52, 0x1, URZ ;  /* 0x0000000134047890 */ /* 0x000fe6000fffe0ff */
[----:B------:R-:W-:Y:S01]  /*70d0*/  @P1 LEA R4, R4, UR44, 0x3 ;  /* 0x0000002c04041c11 */ /* 0x000fe2000f8e18ff */
[----:B------:R-:W-:Y:S04]  /*70e0*/  UISETP.NE.AND UP0, UPT, UR4, 0x3, UPT ;  /* 0x000000030400788c */ /* 0x000fe8000bf05270 */
[----:B------:R-:W-:Y:S01]  /*70f0*/  @P1 VIADD R4, R4, 0x78 ;  /* 0x0000007804041836 */ /* 0x000fe20000000000 */
[----:B------:R-:W-:Y:S04]  /*7100*/  USEL UR52, UR4, URZ, UP0 ;  /* 0x000000ff04347287 */ /* 0x000fe80008000000 */
[----:B------:R-:W-:Y:S04]  /*7110*/  @P1 PRMT R0, R0, 0x654, R4 ;  /* 0x0000065400001816 */ /* 0x000fe80000000004 */
[----:B------:R2:W-:Y:S04]  /*7120*/  @P1 SYNCS.ARRIVE.TRANS64.RED.A1T0 RZ, [R0+URZ], RZ ;  /* 0x000000ff00ff19a7 */ /* 0x0005e800081004ff */
.L_x_111:
[----:B------:R-:W3:Y:S01]  /*7130*/  @P1 SYNCS.PHASECHK.TRANS64.TRYWAIT P0, [R2+URZ+0x60], R3 ;  /* 0x00006003020015a7 */ /* 0x000ee200080011ff */
[----:B------:R-:W-:Y:S01]  /*7140*/  BSSY B1, `(.L_x_112) ;  /* 0x0000013000017945 */ /* 0x000fe20003800000 */
[----:B---3--:R-:W-:Y:S03]  /*7150*/  @P1 SEL R66, RZ, 0x1, !P0 ;  /* 0x00000001ff421807 */ /* 0x008fe60004000000 */
[----:B------:R-:W-:Y:S05]  /*7160*/  @!P1 BRA `(.L_x_113) ;  /* 0x0000000000409947 */ /* 0x000fea0003800000 */
[----:B------:R-:W-:Y:S01]  /*7170*/  ISETP.NE.AND P1, PT, R67, RZ, PT ;  /* 0x000000ff4300720c */ /* 0x000fe20003f25270 */
[----:B------:R-:W-:Y:S01]  /*7180*/  BSSY B0, `(.L_x_114) ;  /* 0x0000009000007945 */ /* 0x000fe20003800000 */
[----:B------:R-:W-:Y:S11]  /*7190*/  ISETP.NE.AND P0, PT, R66, RZ, PT ;  /* 0x000000ff4200720c */ /* 0x000ff60003f05270 */
[----:B------:R-:W-:Y:S05]  /*71a0*/  @P1 IMAD R3, R65, 0x800, R48 ;  /* 0x0000080041031824 */ /* 0x000fea00078e0230 */
[----:B------:R-:W-:Y:S05]  /*71b0*/  @P1 LEA R3, R3, UR44, 0x1 ;  /* 0x0000002c03031c11 */ /* 0x000fea000f8e08ff */
[----:B-12---:R-:W-:Y:S01]  /*71c0*/  @P1 IMAD.IADD R0, R63, 0x1, R3 ;  /* 0x000000013f001824 */ /* 0x006fe200078e0203 */
[----:B------:R-:W-:Y:S06]  /*71d0*/  @P0 BRA `(.L_x_115) ;  /* 0x00000000000c0947 */ /* 0x000fec0003800000 */
[----:B------:R-:W-:Y:S04]  /*71e0*/  SHF.L.U32 R64, R64, 0x1f, RZ ;  /* 0x0000001f40407819 */ /* 0x000fe800000006ff */
[----:B------:R-:W1:Y:S02]  /*71f0*/  SYNCS.PHASECHK.TRANS64.TRYWAIT P0, [R2+URZ+0x60], R64 ;  /* 0x00006040020075a7 */ /* 0x000e6400080011ff */
[----:B-1----:R-:W-:Y:S05]  /*7200*/  @!P0 BRA `(.L_x_116) ;  /* 0x0000001400848947 */ /* 0x002fea0003800000 */
.L_x_115:
[----:B------:R-:W-:Y:S05]  /*7210*/  BSYNC B0 ;  /* 0x0000000000007941 */ /* 0x000fea0003800000 */
.L_x_114:
[----:B------:R-:W-:Y:S11]  /*7220*/  ISETP.NE.AND P0, PT, R67, RZ, PT ;  /* 0x000000ff4300720c */ /* 0x000ff60003f05270 */
[----:B------:R-:W-:Y:S02]  /*7230*/  @!UPT UIADD3 URZ, UPT, UPT, URZ, URZ, URZ ;  /* 0x000000fffffff290 */ /* 0x000fe4000fffe0ff */
[----:B------:R-:W-:Y:S05]  /*7240*/  @P0 WARPSYNC.ALL ;  /* 0x0000000000000948 */ /* 0x000fea0003800000 */
[----:B------:R3:W4:Y:S04]  /*7250*/  @P0 LDSM.16.M88.4 R28, [R3+0x200] ;  /* 0x00020000031c083b */ /* 0x0007280000000200 */
[----:B------:R3:W2:Y:S02]  /*7260*/  @P0 LDSM.16.M88.4 R36, [R0+0x200] ;  /* 0x000200000024083b */ /* 0x0006a40000000200 */
.L_x_113:
[----:B------:R-:W-:Y:S05]  /*7270*/  BSYNC B1 ;  /* 0x0000000000017941 */ /* 0x000fea0003800000 */
.L_x_112:
[----:B-123--:R-:W-:Y:S05]  /*7280*/  VIADD R0, R25, 0x20 ;  /* 0x0000002019007836 */ /* 0x00efea0000000000 */
[----:B------:R-:W-:Y:S04]  /*7290*/  SHF.R.U32.HI R0, RZ, 0x15, R0 ;  /* 0x00000015ff007819 */ /* 0x000fe80000011600 */
[----:B------:R-:W-:Y:S11]  /*72a0*/  LOP3.LUT P0, RZ, R0, 0x3, R50, 0x48, !PT ;  /* 0x0000000300ff7812 */ /* 0x000ff60007804832 */
[----:B------:R-:W-:Y:S02]  /*72b0*/  @!UPT UIADD3 URZ, UPT, UPT, URZ, URZ, URZ ;  /* 0x000000fffffff290 */ /* 0x000fe4000fffe0ff */
[----:B------:R-:W-:Y:S05]  /*72c0*/  @!P0 BRA `(.L_x_117) ;  /* 0x0000000000408947 */ /* 0x000fea0003800000 */
[----:B------:R-:W1:Y:S01]  /*72d0*/  LDCU.64 UR8, c[0x4][0x70] ;  /* 0x01000e00ff0877ac */ /* 0x000e620008000a00 */
[----:B------:R-:W-:Y:S01]  /*72e0*/  MOV R3, 0x0 ;  /* 0x0000000000037802 */ /* 0x000fe20000000f00 */
[----:B------:R-:W-:Y:S02]  /*72f0*/  HFMA2 R12, -RZ, RZ, 0, 5.9604644775390625e-08 ;  /* 0x00000001ff0c7431 */ /* 0x000fe400000001ff */
[----:B------:R-:W-:Y:S02]  /*7300*/  IMAD.MOV.U32 R8, RZ, RZ, 0x192 ;  /* 0x00000192ff087424 */ /* 0x000fe400078e00ff */
[----:B------:R-:W-:Y:S01]  /*7310*/  IMAD.MOV.U32 R13, RZ, RZ, RZ ;  /* 0x000000ffff0d7224 */ /* 0x000fe200078e00ff */
[----:B------:R-:W2:Y:S01]  /*7320*/  LDCU.64 UR6, c[0x4][0x78] ;  /* 0x01000f00ff0677ac */ /* 0x000ea20008000a00 */
[----:B------:R-:W3:Y:S01]  /*7330*/  LDC.64 R2, c[0x4][R3] ;  /* 0x0100000003027b82 */ /* 0x000ee20000000a00 */
[----:B------:R-:W5:Y:S01]  /*7340*/  LDCU.64 UR4, c[0x4][0x10] ;  /* 0x01000200ff0477ac */ /* 0x000f620008000a00 */
[----:B-1----:R-:W-:Y:S01]  /*7350*/  MOV R5, UR9 ;  /* 0x0000000900057c02 */ /* 0x002fe20008000f00 */
[----:B------:R-:W-:Y:S01]  /*7360*/  IMAD.U32 R4, RZ, RZ, UR8 ;  /* 0x00000008ff047e24 */ /* 0x000fe2000f8e00ff */
[----:B--2---:R-:W-:Y:S01]  /*7370*/  MOV R7, UR7 ;  /* 0x0000000700077c02 */ /* 0x004fe20008000f00 */
[----:B------:R-:W-:Y:S01]  /*7380*/  IMAD.U32 R6, RZ, RZ, UR6 ;  /* 0x00000006ff067e24 */ /* 0x000fe2000f8e00ff */
[----:B-----5:R-:W-:Y:S01]  /*7390*/  MOV R11, UR5 ;  /* 0x00000005000b7c02 */ /* 0x020fe20008000f00 */
[----:B------:R-:W-:Y:S02]  /*73a0*/  IMAD.U32 R10, RZ, RZ, UR4 ;  /* 0x00000004ff0a7e24 */ /* 0x000fe4000f8e00ff */
[----:B------:R-:W-:Y:S07]  /*73b0*/  LEPC R20, `(.L_x_117) ;  /* 0x000000001014794e */ /* 0x000fee0000000000 */
[----:B---34-:R-:W-:Y:S05]  /*73c0*/  CALL.ABS.NOINC R2 ;  /* 0x0000000002007343 */ /* 0x018fea0003c00000 */
.L_x_117:
[----:B------:R-:W-:Y:S01]  /*73d0*/  ISETP.NE.AND P0, PT, R58, RZ, PT ;  /* 0x000000ff3a00720c */ /* 0x000fe20003f05270 */
[----:B------:R-:W-:Y:S05]  /*73e0*/  WARPSYNC.ALL ;  /* 0x0000000000007948 */ /* 0x000fea0003800000 */
[----:B------:R-:W-:Y:S01]  /*73f0*/  R2UR UR4, R25 ;  /* 0x00000000190472ca */ /* 0x000fe200000e0000 */
[----:B------:R-:W-:Y:S01]  /*7400*/  BSSY.RECONVERGENT B0, `(.L_x_118) ;  /* 0x0000057000007945 */ /* 0x000fe20003800200 */
[C---:B----4-:R-:W-:Y:S02]  /*7410*/  SHF.L.U32 R20, R28.reuse, 0x10, RZ ;  /* 0x000000101c147819 */ /* 0x050fe400000006ff */
[----:B------:R-:W-:Y:S02]  /*7420*/  LOP3.LUT R21, R28, 0xffff0000, RZ, 0xc0, !PT ;  /* 0xffff00001c157812 */ /* 0x000fe400078ec0ff */
[----:B------:R-:W-:Y:S02]  /*7430*/  SHF.L.U32 R25, R29, 0x10, RZ ;  /* 0x000000101d197819 */ /* 0x000fe400000006ff */
[----:B------:R-:W-:Y:S02]  /*7440*/  SHF.L.U32 R28, R30, 0x10, RZ ;  /* 0x000000101e1c7819 */ /* 0x000fe400000006ff */
[C---:B------:R-:W-:Y:S02]  /*7450*/  SHF.L.U32 R32, R36.reuse, 0x10, RZ ;  /* 0x0000001024207819 */ /* 0x040fe400000006ff */
[----:B------:R-:W-:Y:S01]  /*7460*/  LOP3.LUT R33, R36, 0xffff0000, RZ, 0xc0, !PT ;  /* 0xffff000024217812 */ /* 0x000fe200078ec0ff */
[----:B------:R-:W1:Y:S01]  /*7470*/  LDTM.16dp256bit.x4 R4, tmem[UR4+0x20] ;  /* 0x00002004000479ee */ /* 0x000e620008120000 */
[----:B------:R-:W-:Y:S01]  /*7480*/  R2UR UR4, R27 ;  /* 0x000000001b0472ca */ /* 0x000fe200000e0000 */
[----:B------:R-:W-:Y:S01]  /*7490*/  NOP ;  /* 0x0000000000007918 */ /* 0x000fe20000000000 */
[----:B------:R-:W-:Y:S02]  /*74a0*/  LOP3.LUT R27, R29, 0xffff0000, RZ, 0xc0, !PT ;  /* 0xffff00001d1b7812 */ /* 0x000fe400078ec0ff */
[----:B------:R-:W-:Y:S02]  /*74b0*/  LOP3.LUT R29, R30, 0xffff0000, RZ, 0xc0, !PT ;  /* 0xffff00001e1d7812 */ /* 0x000fe400078ec0ff */
[C---:B------:R-:W-:Y:S02]  /*74c0*/  SHF.L.U32 R30, R31.reuse, 0x10, RZ ;  /* 0x000000101f1e7819 */ /* 0x040fe400000006ff */
[----:B------:R-:W-:Y:S02]  /*74d0*/  LOP3.LUT R31, R31, 0xffff0000, RZ, 0xc0, !PT ;  /* 0xffff00001f1f7812 */ /* 0x000fe400078ec0ff */
[C---:B------:R-:W-:Y:S02]  /*74e0*/  SHF.L.U32 R34, R37.reuse, 0x10, RZ ;  /* 0x0000001025227819 */ /* 0x040fe400000006ff */
[----:B------:R-:W-:Y:S01]  /*74f0*/  LOP3.LUT R35, R37, 0xffff0000, RZ, 0xc0, !PT ;  /* 0xffff000025237812 */ /* 0x000fe200078ec0ff */
[----:B------:R-:W-:Y:S01]  /*7500*/  UIADD3 UR4, UPT, UPT, UR4, 0xe0, URZ ;  /* 0x000000e004047890 */ /* 0x000fe2000fffe0ff */
[C---:B------:R-:W-:Y:S02]  /*7510*/  SHF.L.U32 R36, R38.reuse, 0x10, RZ ;  /* 0x0000001026247819 */ /* 0x040fe400000006ff */
[----:B------:R-:W-:Y:S01]  /*7520*/  LOP3.LUT R37, R38, 0xffff0000, RZ, 0xc0, !PT ;  /* 0xffff000026257812 */ /* 0x000fe200078ec0ff */
[----:B------:R-:W-:Y:S01]  /*7530*/  UPRMT UR4, UR54, 0x654, UR4 ;  /* 0x0000065436047896 */ /* 0x000fe20008000004 */
[C---:B------:R-:W-:Y:S02]  /*7540*/  SHF.L.U32 R38, R39.reuse, 0x10, RZ ;  /* 0x0000001027267819 */ /* 0x040fe400000006ff */
[----:B------:R-:W-:Y:S01]  /*7550*/  LOP3.LUT R39, R39, 0xffff0000, RZ, 0xc0, !PT ;  /* 0xffff000027277812 */ /* 0x000fe200078ec0ff */
[C---:B-1----:R-:W-:Y:S01]  /*7560*/  FMUL R4, R24.reuse, R4 ;  /* 0x0000000418047220 */ /* 0x042fe20000400000 */
[C---:B------:R-:W-:Y:S01]  /*7570*/  FMUL R5, R24.reuse, R5 ;  /* 0x0000000518057220 */ /* 0x040fe20000400000 */
[----:B------:R-:W-:Y:S03]  /*7580*/  FMUL R6, R24, R6 ;  /* 0x0000000618067220 */ /* 0x000fe60000400000 */
[----:B------:R-:W-:Y:S01]  /*7590*/  SYNCS.ARRIVE.TRANS64.RED.A1T0 RZ, [UR4], RZ ;  /* 0x000000ffffff79a7 */ /* 0x000fe20008100404 */
[C---:B------:R-:W-:Y:S01]  /*75a0*/  FFMA R4, R26.reuse, R20, R4 ;  /* 0x000000141a047223 */ /* 0x040fe20000000004 */
[C---:B------:R-:W-:Y:S01]  /*75b0*/  FFMA R5, R26.reuse, R21, R5 ;  /* 0x000000151a057223 */ /* 0x040fe20000000005 */
[----:B------:R-:W-:Y:S01]  /*75c0*/  FFMA R6, R26, R25, R6 ;  /* 0x000000191a067223 */ /* 0x000fe20000000006 */
[C---:B------:R-:W-:Y:S01]  /*75d0*/  FMUL R7, R24.reuse, R7 ;  /* 0x0000000718077220 */ /* 0x040fe20000400000 */
[C---:B------:R-:W-:Y:S01]  /*75e0*/  FMUL R8, R24.reuse, R8 ;  /* 0x0000000818087220 */ /* 0x040fe20000400000 */
[----:B------:R-:W-:Y:S01]  /*75f0*/  FMUL R9, R24, R9 ;  /* 0x0000000918097220 */ /* 0x000fe20000400000 */
[----:B------:R-:W-:Y:S01]  /*7600*/  F2FP.BF16.F32.PACK_AB R4, R5, R4 ;  /* 0x000000040504723e */ /* 0x000fe200000010ff */
[C---:B------:R-:W-:Y:S01]  /*7610*/  FFMA R7, R26.reuse, R27, R7 ;  /* 0x0000001b1a077223 */ /* 0x040fe20000000007 */
[C---:B------:R-:W-:Y:S01]  /*7620*/  FFMA R8, R26.reuse, R28, R8 ;  /* 0x0000001c1a087223 */ /* 0x040fe20000000008 */
[----:B------:R-:W-:Y:S01]  /*7630*/  FFMA R9, R26, R29, R9 ;  /* 0x0000001d1a097223 */ /* 0x000fe20000000009 */
[C---:B------:R-:W-:Y:S01]  /*7640*/  FMUL R10, R24.reuse, R10 ;  /* 0x0000000a180a7220 */ /* 0x040fe20000400000 */
[C---:B------:R-:W-:Y:S01]  /*7650*/  FMUL R11, R24.reuse, R11 ;  /* 0x0000000b180b7220 */ /* 0x040fe20000400000 */
[----:B------:R-:W-:Y:S01]  /*7660*/  F2FP.BF16.F32.PACK_AB R5, R7, R6 ;  /* 0x000000060705723e */ /* 0x000fe200000010ff */
[C---:B------:R-:W-:Y:S01]  /*7670*/  FMUL R0, R24.reuse, R12 ;  /* 0x0000000c18007220 */ /* 0x040fe20000400000 */
[----:B------:R-:W-:Y:S01]  /*7680*/  FMUL R2, R24, R13 ;  /* 0x0000000d18027220 */ /* 0x000fe20000400000 */
[----:B------:R-:W-:Y:S01]  /*7690*/  FFMA R10, R26, R30, R10 ;  /* 0x0000001e1a0a7223 */ /* 0x000fe2000000000a */
[----:B------:R-:W-:Y:S01]  /*76a0*/  FMUL R3, R24, R14 ;  /* 0x0000000e18037220 */ /* 0x000fe20000400000 */
[----:B------:R-:W-:Y:S01]  /*76b0*/  F2FP.BF16.F32.PACK_AB R6, R9, R8 ;  /* 0x000000080906723e */ /* 0x000fe200000010ff */
[----:B------:R-:W-:Y:S01]  /*76c0*/  FFMA R11, R26, R31, R11 ;  /* 0x0000001f1a0b7223 */ /* 0x000fe2000000000b */
[C---:B------:R-:W-:Y:S01]  /*76d0*/  FMUL R15, R24.reuse, R15 ;  /* 0x0000000f180f7220 */ /* 0x040fe20000400000 */
[----:B------:R-:W-:Y:S01]  /*76e0*/  FMUL R12, R24, R16 ;  /* 0x00000010180c7220 */ /* 0x000fe20000400000 */
[----:B------:R-:W-:Y:S01]  /*76f0*/  FFMA R0, R26, R32, R0 ;  /* 0x000000201a007223 */ /* 0x000fe20000000000 */
[----:B------:R-:W-:Y:S01]  /*7700*/  MOV R8, UR45 ;  /* 0x0000002d00087c02 */ /* 0x000fe20008000f00 */
[----:B------:R-:W-:Y:S01]  /*7710*/  FMUL R13, R24, R17 ;  /* 0x00000011180d7220 */ /* 0x000fe20000400000 */
[----:B------:R-:W-:Y:S01]  /*7720*/  FFMA R2, R26, R33, R2 ;  /* 0x000000211a027223 */ /* 0x000fe20000000002 */
[----:B------:R-:W-:Y:S01]  /*7730*/  FMUL R14, R24, R18 ;  /* 0x00000012180e7220 */ /* 0x000fe20000400000 */
[C---:B------:R-:W-:Y:S01]  /*7740*/  FFMA R3, R26.reuse, R34, R3 ;  /* 0x000000221a037223 */ /* 0x040fe20000000003 */
[----:B------:R-:W-:Y:S01]  /*7750*/  FFMA R15, R26, R35, R15 ;  /* 0x000000231a0f7223 */ /* 0x000fe2000000000f */
[----:B------:R-:W-:Y:S01]  /*7760*/  FMUL R19, R24, R19 ;  /* 0x0000001318137220 */ /* 0x000fe20000400000 */
[----:B------:R-:W-:Y:S01]  /*7770*/  FFMA R12, R26, R36, R12 ;  /* 0x000000241a0c7223 */ /* 0x000fe2000000000c */
[----:B------:R-:W-:Y:S01]  /*7780*/  LEA R8, R8, R48, 0xb ;  /* 0x0000003008087211 */ /* 0x000fe200078e58ff */
        /* <DEDUP_REMOVED lines=21> */
[----:B------:R-:W-:Y:S02]  /*78e0*/  ULEA UR5, UR45, UR44, 0xc ;  /* 0x0000002c2d057291 */ /* 0x000fe4000f8e60ff */
[----:B------:R-:W-:Y:S02]  /*78f0*/  UIADD3 UR9, UPT, UPT, UR49, 0x20, URZ ;  /* 0x0000002031097890 */ /* 0x000fe4000fffe0ff */
[----:B------:R-:W-:Y:S01]  /*7900*/  UIADD3 UR8, UPT, UPT, UR5, 0x200, URZ ;  /* 0x0000020005087890 */ /* 0x000fe2000fffe0ff */
[----:B------:R-:W-:Y:S01]  /*7910*/  UMOV UR10, UR50 ;  /* 0x00000032000a7c82 */ /* 0x000fe20008000000 */
[----:B------:R-:W-:Y:S01]  /*7920*/  UMOV UR11, UR36 ;  /* 0x00000024000b7c82 */ /* 0x000fe20008000000 */
[----:B--2---:R-:W-:Y:S04]  /*7930*/  UIADD3 UR4, UP0, UPT, UR6, 0x680, URZ ;  /* 0x0000068006047890 */ /* 0x004fe8000ff1e0ff */
[----:B------:R-:W-:Y:S09]  /*7940*/  UIADD3.X UR5, UPT, UPT, URZ, UR7, URZ, UP0, !UPT ;  /* 0x00000007ff057290 */ /* 0x000ff200087fe4ff */
[----:B------:R2:W-:Y:S02]  /*7950*/  UTMASTG.3D [UR8], [UR4] ;  /* 0x00000008040073b5 */ /* 0x0005e40008010000 */
[----:B--2---:R0:W-:Y:S02]  /*7960*/  UTMACMDFLUSH ;  /* 0x00000000000079b7 */ /* 0x0041e40000000000 */
.L_x_119:
[----:B------:R-:W-:Y:S05]  /*7970*/  BSYNC.RECONVERGENT B0 ;  /* 0x0000000000007941 */ /* 0x000fea0003800200 */
.L_x_118:
[----:B------:R-:W-:Y:S01]  /*7980*/  UIADD3 UR4, UPT, UPT, UR45, 0x1, URZ ;  /* 0x000000012d047890 */ /* 0x000fe2000fffe0ff */
[----:B------:R-:W-:Y:S03]  /*7990*/  BSSY.RECONVERGENT B0, `(.L_x_120) ;  /* 0x0000008000007945 */ /* 0x000fe60003800200 */
[----:B------:R-:W-:Y:S04]  /*79a0*/  UISETP.NE.AND UP0, UPT, UR4, 0x3, UPT ;  /* 0x000000030400788c */ /* 0x000fe8000bf05270 */
[----:B------:R-:W-:Y:S02]  /*79b0*/  UISETP.EQ.XOR UP1, UPT, UR47, 0x3, !UP0 ;  /* 0x000000032f00788c */ /* 0x000fe4000c722a70 */
[----:B------:R-:W-:Y:S02]  /*79c0*/  USEL UR46, UR4, URZ, UP0 ;  /* 0x000000ff042e7287 */ /* 0x000fe40008000000 */
[----:B------:R-:W-:Y:S04]  /*79d0*/  USEL UR5, URZ, 0x1, !UP1 ;  /* 0x00000001ff057887 */ /* 0x000fe8000c800000 */
[----:B------:R-:W-:Y:S01]  /*79e0*/  ULOP3.LUT UR55, UR55, UR5, URZ, 0x3c, !UPT ;  /* 0x0000000537377292 */ /* 0x000fe2000f8e3cff */
[----:B------:R-:W-:Y:S11]  /*79f0*/  @P0 BRA `(.L_x_121) ;  /* 0x0000000000040947 */ /* 0x000ff60003800000 */
[----:B------:R-:W-:Y:S04]  /*7a00*/  DEPBAR.LE SB0, 0x1 ;  /* 0x000080400000791a */ /* 0x000fe80000000000 */
.L_x_121:
[----:B------:R-:W-:Y:S05]  /*7a10*/  BSYNC.RECONVERGENT B0 ;  /* 0x0000000000007941 */ /* 0x000fea0003800200 */
.L_x_120:
[----:B------:R-:W-:Y:S01]  /*7a20*/  BAR.SYNC.DEFER_BLOCKING 0x1, 0x80 ;  /* 0x0042000000007b1d */ /* 0x000fe20000010000 */
[----:B------:R-:W-:Y:S01]  /*7a30*/  UISETP.NE.AND UP0, UPT, UR53, -0x2, UPT ;  /* 0xfffffffe3500788c */ /* 0x000fe2000bf05270 */
[----:B------:R-:W-:Y:S08]  /*7a40*/  IADD3 R22, PT, PT, R22, 0x1, RZ ;  /* 0x0000000116167810 */ /* 0x000ff00007ffe0ff */
[----:B------:R-:W-:Y:S05]  /*7a50*/  BRA.U !UP0, `(.L_x_122) ;  /* 0x0000000108287547 */ /* 0x000fea000b800000 */
[----:B------:R-:W-:Y:S01]  /*7a60*/  ISETP.NE.AND P0, PT, R62, RZ, PT ;  /* 0x000000ff3e00720c */ /* 0x000fe20003f05270 */
[----:B------:R-:W-:Y:S01]  /*7a70*/  IMAD.U32 R2, RZ, RZ, UR52 ;  /* 0x00000034ff027e24 */ /* 0x000fe2000f8e00ff */
[----:B------:R-:W-:Y:S01]  /*7a80*/  UIADD3 UR4, UPT, UPT, UR52, 0x1, URZ ;  /* 0x0000000134047890 */ /* 0x000fe2000fffe0ff */
[----:B------:R-:W-:Y:S03]  /*7a90*/  IMAD.U32 R0, RZ, RZ, UR54 ;  /* 0x00000036ff007e24 */ /* 0x000fe6000f8e00ff */
[----:B------:R-:W-:Y:S04]  /*7aa0*/  UISETP.NE.AND UP0, UPT, UR4, 0x3, UPT ;  /* 0x000000030400788c */ /* 0x000fe8000bf05270 */
[----:B------:R-:W-:Y:S03]  /*7ab0*/  USEL UR52, UR4, URZ, UP0 ;  /* 0x000000ff04347287 */ /* 0x000fe60008000000 */
[----:B------:R-:W-:Y:S05]  /*7ac0*/  @P0 LEA R2, R2, UR44, 0x3 ;  /* 0x0000002c02020c11 */ /* 0x000fea000f8e18ff */
[----:B------:R-:W-:Y:S05]  /*7ad0*/  @P0 VIADD R2, R2, 0x78 ;  /* 0x0000007802020836 */ /* 0x000fea0000000000 */
[----:B------:R-:W-:Y:S04]  /*7ae0*/  @P0 PRMT R0, R0, 0x654, R2 ;  /* 0x0000065400000816 */ /* 0x000fe80000000002 */
[----:B------:R2:W-:Y:S03]  /*7af0*/  @P0 SYNCS.ARRIVE.TRANS64.RED.A1T0 RZ, [R0+URZ], RZ ;  /* 0x000000ff00ff09a7 */ /* 0x0005e600081004ff */
.L_x_122:
[----:B------:R-:W-:Y:S01]  /*7b00*/  R2UR UR6, R61 ;  /* 0x000000003d0672ca */ /* 0x000fe200000e0000 */
[----:B------:R-:W-:Y:S01]  /*7b10*/  UIADD3 UR53, UPT, UPT, UR53, 0x2, URZ ;  /* 0x0000000235357890 */ /* 0x000fe2000fffe0ff */
[----:B------:R-:W-:Y:S02]  /*7b20*/  R2UR UR5, R51 ;  /* 0x00000000330572ca */ /* 0x000fe400000e0000 */
[----:B------:R-:W-:Y:S02]  /*7b30*/  R2UR UR4, R52 ;  /* 0x00000000340472ca */ /* 0x000fe400000e0000 */
[----:B------:R-:W-:Y:S02]  /*7b40*/  R2UR UR36, R59 ;  /* 0x000000003b2472ca */ /* 0x000fe400000e0000 */
[----:B------:R-:W-:Y:S02]  /*7b50*/  ISETP.NE.AND P0, PT, R54, 0x2, PT ;  /* 0x000000023600780c */ /* 0x000fe40003f05270 */
[----:B------:R-:W-:Y:S02]  /*7b60*/  ISETP.NE.AND P1, PT, R22, 0x4, PT ;  /* 0x000000041600780c */ /* 0x000fe40003f25270 */
[----:B------:R-:W-:Y:S01]  /*7b70*/  SEL R2, RZ, 0x1, P0 ;  /* 0x00000001ff027807 */ /* 0x000fe20000000000 */
[----:B------:R-:W-:Y:S01]  /*7b80*/  UISETP.NE.AND UP0, UPT, UR6, URZ, UPT ;  /* 0x000000ff0600728c */ /* 0x000fe2000bf05270 */
[----:B--2---:R-:W-:Y:S01]  /*7b90*/  SEL R0, RZ, 0x1, P1 ;  /* 0x00000001ff007807 */ /* 0x004fe20000800000 */
[----:B------:R-:W-:Y:S01]  /*7ba0*/  UIADD3 UR26, UPT, UPT, UR37, UR5, URZ ;  /* 0x00000005251a7290 */ /* 0x000fe2000fffe0ff */
[----:B------:R-:W-:Y:S01]  /*7bb0*/  LOP3.LUT R55, R55, R2, RZ, 0x3c, !PT ;  /* 0x0000000237377212 */ /* 0x000fe200078e3cff */
[----:B------:R-:W-:Y:S01]  /*7bc0*/  UIADD3 UR25, UPT, UPT, UR38, UR4, URZ ;  /* 0x0000000426197290 */ /* 0x000fe2000fffe0ff */
[----:B------:R-:W-:Y:S02]  /*7bd0*/  LOP3.LUT R56, R56, R0, RZ, 0x3c, !PT ;  /* 0x0000000038387212 */ /* 0x000fe400078e3cff */
[----:B------:R-:W-:Y:S02]  /*7be0*/  SEL R54, R54, RZ, P0 ;  /* 0x000000ff36367207 */ /* 0x000fe40000000000 */
[----:B------:R-:W-:Y:S01]  /*7bf0*/  SEL R22, R22, RZ, P1 ;  /* 0x000000ff16167207 */ /* 0x000fe20000800000 */
[----:B------:R-:W-:Y:S06]  /*7c00*/  BRA.U UP0, `(.L_x_123) ;  /* 0xffffffdd00787547 */ /* 0x000fec000b83ffff */
[----:B------:R-:W2:Y:S01]  /*7c10*/  LDCU.64 UR4, c[0x0][0x888] ;  /* 0x00011100ff0477ac */ /* 0x000ea20008000a00 */
[----:B------:R-:W3:Y:S01]  /*7c20*/  LDCU.64 UR6, c[0x0][0x890] ;  /* 0x00011200ff0677ac */ /* 0x000ee20008000a00 */
[----:B--2---:R-:W-:Y:S02]  /*7c30*/  ISETP.NE.U32.AND P2, PT, RZ, UR4, PT ;  /* 0x00000004ff007c0c */ /* 0x004fe4000bf45070 */
[----:B---3--:R-:W-:Y:S02]  /*7c40*/  ISETP.NE.U32.AND P1, PT, RZ, UR6, PT ;  /* 0x00000006ff007c0c */ /* 0x008fe4000bf25070 */
[----:B------:R-:W-:Y:S02]  /*7c50*/  ISETP.NE.AND.EX P2, PT, RZ, UR5, PT, P2 ;  /* 0x00000005ff007c0c */ /* 0x000fe4000bf45320 */
[----:B------:R-:W-:-:S13]  /*7c60*/  ISETP.NE.AND.EX P0, PT, RZ, UR7, PT, P1 ;  /* 0x00000007ff007c0c */ /* 0x000fda000bf05310 */
[----:B------:R-:W-:Y:S05]  /*7c70*/  @P2 BRA P0, `(.L_x_124) ;  /* 0x00000000003c2947 */ /* 0x000fea0000000000 */
[----:B------:R-:W-:-:S13]  /*7c80*/  ISETP.NE.AND.EX P1, PT, RZ, UR7, PT, P1 ;  /* 0x00000007ff007c0c */ /* 0x000fda000bf25310 */
[----:B------:R-:W-:Y:S05]  /*7c90*/  @P1 BRA `(.L_x_125) ;  /* 0x00000000000c1947 */ /* 0x000fea0003800000 */
[----:B------:R-:W-:-:S13]  /*7ca0*/  FSETP.NEU.AND P0, PT, R26, RZ, PT ;  /* 0x000000ff1a00720b */ /* 0x000fda0003f0d000 */
[----:B------:R-:W-:Y:S05]  /*7cb0*/  @!P0 EXIT ;  /* 0x000000000000894d */ /* 0x000fea0003800000 */
[----:B------:R-:W-:Y:S05]  /*7cc0*/  BRA `(.L_x_124) ;  /* 0x0000000000287947 */ /* 0x000fea0003800000 */
.L_x_125:
[----:B------:R-:W-:Y:S01]  /*7cd0*/  ISETP.NE.AND P0, PT, R53, RZ, PT ;  /* 0x000000ff3500720c */ /* 0x000fe20003f05270 */
[----:B------:R-:W-:-:S12]  /*7ce0*/  BSSY.RECONVERGENT B0, `(.L_x_124) ;  /* 0x0000008000007945 */ /* 0x000fd80003800200 */
[----:B------:R-:W-:Y:S05]  /*7cf0*/  @P0 BRA `(.L_x_126) ;  /* 0x0000000000100947 */ /* 0x000fea0003800000 */
[----:B------:R-:W-:-:S04]  /*7d00*/  ISETP.NE.U32.AND P0, PT, RZ, UR4, PT ;  /* 0x00000004ff007c0c */ /* 0x000fc8000bf05070 */
[----:B------:R-:W-:-:S13]  /*7d10*/  ISETP.NE.AND.EX P0, PT, RZ, UR5, PT, P0 ;  /* 0x00000005ff007c0c */ /* 0x000fda000bf05300 */
[----:B------:R-:W-:Y:S05]  /*7d20*/  @!P0 EXIT ;  /* 0x000000000000894d */ /* 0x000fea0003800000 */
[----:B------:R-:W-:Y:S05]  /*7d30*/  BRA `(.L_x_127) ;  /* 0x0000000000087947 */ /* 0x000fea0003800000 */
.L_x_126:
[----:B------:R-:W-:-:S13]  /*7d40*/  FSETP.NEU.AND P0, PT, R26, RZ, PT ;  /* 0x000000ff1a00720b */ /* 0x000fda0003f0d000 */
[----:B------:R-:W-:Y:S05]  /*7d50*/  @!P0 EXIT ;  /* 0x000000000000894d */ /* 0x000fea0003800000 */
.L_x_127:
[----:B------:R-:W-:Y:S05]  /*7d60*/  BSYNC.RECONVERGENT B0 ;  /* 0x0000000000007941 */ /* 0x000fea0003800200 */
.L_x_124:
[----:B------:R-:W-:Y:S01]  /*7d70*/  ULEA UR6, UR52, UR44, 0x3 ;  /* 0x0000002c34067291 */ /* 0x000fe2000f8e18ff */
[----:B------:R-:W-:-:S04]  /*7d80*/  DEPBAR.LE SB0, 0x0 ;  /* 0x000080000000791a */ /* 0x000fc80000000000 */
[----:B------:R-:W-:-:S04]  /*7d90*/  UIADD3 UR6, UPT, UPT, UR6, 0x78, URZ ;  /* 0x0000007806067890 */ /* 0x000fc8000fffe0ff */
[----:B------:R-:W-:-:S09]  /*7da0*/  UPRMT UR6, UR54, 0x654, UR6 ;  /* 0x0000065436067896 */ /* 0x000fd20008000006 */
[----:B------:R-:W-:Y:S01]  /*7db0*/  SYNCS.ARRIVE.TRANS64.RED.A1T0 RZ, [UR6], RZ ;  /* 0x000000ffffff79a7 */ /* 0x000fe20008100406 */
[----:B------:R-:W-:Y:S05]  /*7dc0*/  EXIT ;  /* 0x000000000000794d */ /* 0x000fea0003800000 */
.L_x_24:
[----:B--2---:R2:W3:Y:S02]  /*7dd0*/  SYNCS.PHASECHK.TRANS64.TRYWAIT P0, [R0+URZ+0x110], R2 ;  /* 0x00011002000075a7 */ /* 0x0044e400080011ff */
[----:B---3--:R-:W-:Y:S05]  /*7de0*/  @!P0 NANOSLEEP.SYNCS 0x989680 ;  /* 0x009896800000895d */ /* 0x008fea0003900000 */
[----:B------:R-:W3:Y:S02]  /*7df0*/  @!P0 SYNCS.PHASECHK.TRANS64 P0, [R0+URZ+0x110], R2 ;  /* 0x00011002000085a7 */ /* 0x000ee400080010ff */
[----:B---3--:R-:W-:Y:S05]  /*7e00*/  @!P0 BRA `(.L_x_24) ;  /* 0xfffffffc00f08947 */ /* 0x008fea000383ffff */
[----:B------:R-:W-:Y:S05]  /*7e10*/  BRA `(.L_x_128) ;  /* 0xffffff9c00947947 */ /* 0x000fea000383ffff */
.L_x_27:
[----:B-1----:R-:W-:-:S07]  /*7e20*/  MOV R0, UR33 ;  /* 0x0000002100007c02 */ /* 0x002fce0008000f00 */
.L_x_129:
[----:B-1----:R1:W2:Y:S02]  /*7e30*/  SYNCS.PHASECHK.TRANS64.TRYWAIT P0, [R0+URZ+0x30], R3 ;  /* 0x00003003000075a7 */ /* 0x0022a400080011ff */
[----:B--2---:R-:W-:Y:S05]  /*7e40*/  @!P0 NANOSLEEP.SYNCS 0x989680 ;  /* 0x009896800000895d */ /* 0x004fea0003900000 */
[----:B------:R-:W2:Y:S02]  /*7e50*/  @!P0 SYNCS.PHASECHK.TRANS64 P0, [R0+URZ+0x30], R3 ;  /* 0x00003003000085a7 */ /* 0x000ea400080010ff */
[----:B--2---:R-:W-:Y:S05]  /*7e60*/  @!P0 BRA `(.L_x_129) ;  /* 0xfffffffc00f08947 */ /* 0x004fea000383ffff */
[----:B------:R-:W-:Y:S05]  /*7e70*/  BRA `(.L_x_26) ;  /* 0xffffff9c00e07947 */ /* 0x000fea000383ffff */
.L_x_36:
[----:B-1----:R-:W-:-:S07]  /*7e80*/  MOV R0, UR33 ;  /* 0x0000002100007c02 */ /* 0x002fce0008000f00 */
.L_x_130:
[----:B-1----:R1:W2:Y:S02]  /*7e90*/  SYNCS.PHASECHK.TRANS64.TRYWAIT P0, [R0+URZ+0x30], R3 ;  /* 0x00003003000075a7 */ /* 0x0022a400080011ff */
[----:B--2---:R-:W-:Y:S05]  /*7ea0*/  @!P0 NANOSLEEP.SYNCS 0x989680 ;  /* 0x009896800000895d */ /* 0x004fea0003900000 */
[----:B------:R-:W2:Y:S02]  /*7eb0*/  @!P0 SYNCS.PHASECHK.TRANS64 P0, [R0+URZ+0x30], R3 ;  /* 0x00003003000085a7 */ /* 0x000ea400080010ff */
[----:B--2---:R-:W-:Y:S05]  /*7ec0*/  @!P0 BRA `(.L_x_130) ;  /* 0xfffffffc00f08947 */ /* 0x004fea000383ffff */
[----:B------:R-:W-:Y:S05]  /*7ed0*/  BRA `(.L_x_35) ;  /* 0xffffffa000f07947 */ /* 0x000fea000383ffff */
.L_x_43:
[----:B-1----:R1:W4:Y:S02]  /*7ee0*/  SYNCS.PHASECHK.TRANS64.TRYWAIT P0, [R3+URZ+0xa0], R0 ;  /* 0x0000a000030075a7 */ /* 0x00232400080011ff */
[----:B----4-:R-:W-:Y:S05]  /*7ef0*/  @!P0 NANOSLEEP.SYNCS 0x989680 ;  /* 0x009896800000895d */ /* 0x010fea0003900000 */
[----:B------:R-:W4:Y:S02]  /*7f00*/  @!P0 SYNCS.PHASECHK.TRANS64 P0, [R3+URZ+0xa0], R0 ;  /* 0x0000a000030085a7 */ /* 0x000f2400080010ff */
[----:B----4-:R-:W-:Y:S05]  /*7f10*/  @!P0 BRA `(.L_x_43) ;  /* 0xfffffffc00f08947 */ /* 0x010fea000383ffff */
[----:B------:R-:W-:Y:S05]  /*7f20*/  BRA `(.L_x_131) ;  /* 0xffffffa400e07947 */ /* 0x000fea000383ffff */
.L_x_47:
[----:B------:R-:W-:-:S07]  /*7f30*/  MOV R0, UR4 ;  /* 0x0000000400007c02 */ /* 0x000fce0008000f00 */
.L_x_132:
[----:B-1----:R1:W2:Y:S02]  /*7f40*/  SYNCS.PHASECHK.TRANS64.TRYWAIT P0, [R0+URZ], R2 ;  /* 0x00000002000075a7 */ /* 0x0022a400080011ff */
[----:B--2---:R-:W-:Y:S05]  /*7f50*/  @!P0 NANOSLEEP.SYNCS 0x989680 ;  /* 0x009896800000895d */ /* 0x004fea0003900000 */
[----:B------:R-:W2:Y:S02]  /*7f60*/  @!P0 SYNCS.PHASECHK.TRANS64 P0, [R0+URZ], R2 ;  /* 0x00000002000085a7 */ /* 0x000ea400080010ff */
[----:B--2---:R-:W-:Y:S05]  /*7f70*/  @!P0 BRA `(.L_x_132) ;  /* 0xfffffffc00f08947 */ /* 0x004fea000383ffff */
[----:B------:R-:W-:Y:S05]  /*7f80*/  BRA `(.L_x_133) ;  /* 0xffffffac008c7947 */ /* 0x000fea000383ffff */
.L_x_48:
[----:B------:R-:W-:-:S07]  /*7f90*/  MOV R0, UR5 ;  /* 0x0000000500007c02 */ /* 0x000fce0008000f00 */
.L_x_134:
[----:B-1----:R1:W2:Y:S02]  /*7fa0*/  SYNCS.PHASECHK.TRANS64.TRYWAIT P0, [R0+URZ], R3 ;  /* 0x00000003000075a7 */ /* 0x0022a400080011ff */
[----:B--2---:R-:W-:Y:S05]  /*7fb0*/  @!P0 NANOSLEEP.SYNCS 0x989680 ;  /* 0x009896800000895d */ /* 0x004fea0003900000 */
[----:B------:R-:W2:Y:S02]  /*7fc0*/  @!P0 SYNCS.PHASECHK.TRANS64 P0, [R0+URZ], R3 ;  /* 0x00000003000085a7 */ /* 0x000ea400080010ff */
[----:B--2---:R-:W-:Y:S05]  /*7fd0*/  @!P0 BRA `(.L_x_134) ;  /* 0xfffffffc00f08947 */ /* 0x004fea000383ffff */
[----:B------:R-:W-:Y:S05]  /*7fe0*/  BRA `(.L_x_135) ;  /* 0xffffffac00987947 */ /* 0x000fea000383ffff */
.L_x_49:
[----:B------:R-:W-:-:S07]  /*7ff0*/  MOV R0, UR5 ;  /* 0x0000000500007c02 */ /* 0x000fce0008000f00 */
.L_x_136:
[----:B-1----:R1:W2:Y:S02]  /*8000*/  SYNCS.PHASECHK.TRANS64.TRYWAIT P0, [R0+URZ], R3 ;  /* 0x00000003000075a7 */ /* 0x0022a400080011ff */
[----:B--2---:R-:W-:Y:S05]  /*8010*/  @!P0 NANOSLEEP.SYNCS 0x989680 ;  /* 0x009896800000895d */ /* 0x004fea0003900000 */
[----:B------:R-:W2:Y:S02]  /*8020*/  @!P0 SYNCS.PHASECHK.TRANS64 P0, [R0+URZ], R3 ;  /* 0x00000003000085a7 */ /* 0x000ea400080010ff */
[----:B--2---:R-:W-:Y:S05]  /*8030*/  @!P0 BRA `(.L_x_136) ;  /* 0xfffffffc00f08947 */ /* 0x004fea000383ffff */
[----:B------:R-:W-:Y:S05]  /*8040*/  BRA `(.L_x_137) ;  /* 0xffffffac00a47947 */ /* 0x000fea000383ffff */
.L_x_50:
[----:B------:R-:W-:-:S07]  /*8050*/  MOV R0, UR5 ;  /* 0x0000000500007c02 */ /* 0x000fce0008000f00 */
.L_x_138:
[----:B-1----:R1:W2:Y:S02]  /*8060*/  SYNCS.PHASECHK.TRANS64.TRYWAIT P0, [R0+URZ], R3 ;  /* 0x00000003000075a7 */ /* 0x0022a400080011ff */
[----:B--2---:R-:W-:Y:S05]  /*8070*/  @!P0 NANOSLEEP.SYNCS 0x989680 ;  /* 0x009896800000895d */ /* 0x004fea0003900000 */
[----:B------:R-:W2:Y:S02]  /*8080*/  @!P0 SYNCS.PHASECHK.TRANS64 P0, [R0+URZ], R3 ;  /* 0x00000003000085a7 */ /* 0x000ea400080010ff */
[----:B--2---:R-:W-:Y:S05]  /*8090*/  @!P0 BRA `(.L_x_138) ;  /* 0xfffffffc00f08947 */ /* 0x004fea000383ffff */
[----:B------:R-:W-:Y:S05]  /*80a0*/  BRA `(.L_x_139) ;  /* 0xffffffac00b07947 */ /* 0x000fea000383ffff */
.L_x_51:
[----:B------:R-:W-:-:S07]  /*80b0*/  MOV R0, UR5 ;  /* 0x0000000500007c02 */ /* 0x000fce0008000f00 */
.L_x_140:
[----:B-1----:R1:W2:Y:S02]  /*80c0*/  SYNCS.PHASECHK.TRANS64.TRYWAIT P0, [R0+URZ], R3 ;  /* 0x00000003000075a7 */ /* 0x0022a400080011ff */
[----:B--2---:R-:W-:Y:S05]  /*80d0*/  @!P0 NANOSLEEP.SYNCS 0x989680 ;  /* 0x009896800000895d */ /* 0x004fea0003900000 */
[----:B------:R-:W2:Y:S02]  /*80e0*/  @!P0 SYNCS.PHASECHK.TRANS64 P0, [R0+URZ], R3 ;  /* 0x00000003000085a7 */ /* 0x000ea400080010ff */
[----:B--2---:R-:W-:Y:S05]  /*80f0*/  @!P0 BRA `(.L_x_140) ;  /* 0xfffffffc00f08947 */ /* 0x004fea000383ffff */
[----:B------:R-:W-:Y:S05]  /*8100*/  BRA `(.L_x_141) ;  /* 0xffffffac00bc7947 */ /* 0x000fea000383ffff */
.L_x_54:
[----:B-1----:R1:W2:Y:S02]  /*8110*/  SYNCS.PHASECHK.TRANS64.TRYWAIT P0, [R2+URZ+0x100], R4 ;  /* 0x00010004020075a7 */ /* 0x0022a400080011ff */
[----:B--2---:R-:W-:Y:S05]  /*8120*/  @!P0 NANOSLEEP.SYNCS 0x989680 ;  /* 0x009896800000895d */ /* 0x004fea0003900000 */
[----:B------:R-:W2:Y:S02]  /*8130*/  @!P0 SYNCS.PHASECHK.TRANS64 P0, [R2+URZ+0x100], R4 ;  /* 0x00010004020085a7 */ /* 0x000ea400080010ff */
[----:B--2---:R-:W-:Y:S05]  /*8140*/  @!P0 BRA `(.L_x_54) ;  /* 0xfffffffc00f08947 */ /* 0x004fea000383ffff */
[----:B------:R-:W-:Y:S05]  /*8150*/  BRA `(.L_x_142) ;  /* 0xffffffb000187947 */ /* 0x000fea000383ffff */
.L_x_55:
[----:B------:R-:W-:-:S07]  /*8160*/  MOV R2, UR4 ;  /* 0x0000000400027c02 */ /* 0x000fce0008000f00 */
.L_x_143:
[----:B-1----:R1:W2:Y:S02]  /*8170*/  SYNCS.PHASECHK.TRANS64.TRYWAIT P0, [R2+URZ+0xb0], R5 ;  /* 0x0000b005020075a7 */ /* 0x0022a400080011ff */
[----:B--2---:R-:W-:Y:S05]  /*8180*/  @!P0 NANOSLEEP.SYNCS 0x989680 ;  /* 0x009896800000895d */ /* 0x004fea0003900000 */
[----:B------:R-:W2:Y:S02]  /*8190*/  @!P0 SYNCS.PHASECHK.TRANS64 P0, [R2+URZ+0xb0], R5 ;  /* 0x0000b005020085a7 */ /* 0x000ea400080010ff */
[----:B--2---:R-:W-:Y:S05]  /*81a0*/  @!P0 BRA `(.L_x_143) ;  /* 0xfffffffc00f08947 */ /* 0x004fea000383ffff */
[----:B------:R-:W-:Y:S05]  /*81b0*/  BRA `(.L_x_144) ;  /* 0xffffffb000287947 */ /* 0x000fea000383ffff */
.L_x_56:
[----:B-1----:R1:W2:Y:S02]  /*81c0*/  SYNCS.PHASECHK.TRANS64.TRYWAIT P1, [R2+URZ+0xa0], R4 ;  /* 0x0000a004020075a7 */ /* 0x0022a400080211ff */
[----:B--2---:R-:W-:Y:S05]  /*81d0*/  @!P1 NANOSLEEP.SYNCS 0x989680 ;  /* 0x009896800000995d */ /* 0x004fea0003900000 */
[----:B------:R-:W2:Y:S02]  /*81e0*/  @!P1 SYNCS.PHASECHK.TRANS64 P1, [R2+URZ+0xa0], R4 ;  /* 0x0000a004020095a7 */ /* 0x000ea400080210ff */
[----:B--2---:R-:W-:Y:S05]  /*81f0*/  @!P1 BRA `(.L_x_56) ;  /* 0xfffffffc00f09947 */ /* 0x004fea000383ffff */
[----:B------:R-:W-:Y:S05]  /*8200*/  BRA `(.L_x_145) ;  /* 0xffffffb000587947 */ /* 0x000fea000383ffff */
.L_x_59:
[----:B------:R-:W-:-:S07]  /*8210*/  MOV R0, UR4 ;  /* 0x0000000400007c02 */ /* 0x000fce0008000f00 */
.L_x_146:
[----:B-1----:R1:W2:Y:S02]  /*8220*/  SYNCS.PHASECHK.TRANS64.TRYWAIT P0, [R0+URZ+0xb0], R2 ;  /* 0x0000b002000075a7 */ /* 0x0022a400080011ff */
[----:B--2---:R-:W-:Y:S05]  /*8230*/  @!P0 NANOSLEEP.SYNCS 0x989680 ;  /* 0x009896800000895d */ /* 0x004fea0003900000 */
[----:B------:R-:W2:Y:S02]  /*8240*/  @!P0 SYNCS.PHASECHK.TRANS64 P0, [R0+URZ+0xb0], R2 ;  /* 0x0000b002000085a7 */ /* 0x000ea400080010ff */
[----:B--2---:R-:W-:Y:S05]  /*8250*/  @!P0 BRA `(.L_x_146) ;  /* 0xfffffffc00f08947 */ /* 0x004fea000383ffff */
[----:B------:R-:W-:Y:S05]  /*8260*/  BRA `(.L_x_58) ;  /* 0xffffffb000ac7947 */ /* 0x000fea000383ffff */
.L_x_66:
[----:B-1----:R1:W2:Y:S02]  /*8270*/  SYNCS.PHASECHK.TRANS64.TRYWAIT P1, [R0+URZ+0xa0], R2 ;  /* 0x0000a002000075a7 */ /* 0x0022a400080211ff */
[----:B--2---:R-:W-:Y:S05]  /*8280*/  @!P1 NANOSLEEP.SYNCS 0x989680 ;  /* 0x009896800000995d */ /* 0x004fea0003900000 */
[----:B------:R-:W2:Y:S02]  /*8290*/  @!P1 SYNCS.PHASECHK.TRANS64 P1, [R0+URZ+0xa0], R2 ;  /* 0x0000a002000095a7 */ /* 0x000ea400080210ff */
[----:B--2---:R-:W-:Y:S05]  /*82a0*/  @!P1 BRA `(.L_x_66) ;  /* 0xfffffffc00f09947 */ /* 0x004fea000383ffff */
[----:B------:R-:W-:Y:S05]  /*82b0*/  BRA `(.L_x_147) ;  /* 0xffffffb800407947 */ /* 0x000fea000383ffff */
.L_x_67:
[----:B------:R-:W-:-:S07]  /*82c0*/  MOV R2, UR46 ;  /* 0x0000002e00027c02 */ /* 0x000fce0008000f00 */
.L_x_148:
[----:B-1----:R1:W2:Y:S02]  /*82d0*/  SYNCS.PHASECHK.TRANS64.TRYWAIT P0, [R2+URZ+0xe0], R0 ;  /* 0x0000e000020075a7 */ /* 0x0022a400080011ff */
[----:B--2---:R-:W-:Y:S05]  /*82e0*/  @!P0 NANOSLEEP.SYNCS 0x989680 ;  /* 0x009896800000895d */ /* 0x004fea0003900000 */
[----:B------:R-:W2:Y:S02]  /*82f0*/  @!P0 SYNCS.PHASECHK.TRANS64 P0, [R2+URZ+0xe0], R0 ;  /* 0x0000e000020085a7 */ /* 0x000ea400080010ff */
[----:B--2---:R-:W-:Y:S05]  /*8300*/  @!P0 BRA `(.L_x_148) ;  /* 0xfffffffc00f08947 */ /* 0x004fea000383ffff */
[----:B------:R-:W-:Y:S05]  /*8310*/  BRA `(.L_x_149) ;  /* 0xffffffb800907947 */ /* 0x000fea000383ffff */
.L_x_70:
[----:B------:R-:W-:Y:S07]  /*8320*/  MOV R0, UR7 ;  /* 0x0000000700007c02 */ /* 0x000fee0008000f00 */
.L_x_150:
[----:B-1----:R1:W2:Y:S02]  /*8330*/  SYNCS.PHASECHK.TRANS64.TRYWAIT P0, [R0+URZ], R2 ;  /* 0x00000002000075a7 */ /* 0x0022a400080011ff */
[----:B--2---:R-:W-:Y:S05]  /*8340*/  @!P0 NANOSLEEP.SYNCS 0x989680 ;  /* 0x009896800000895d */ /* 0x004fea0003900000 */
[----:B------:R-:W2:Y:S02]  /*8350*/  @!P0 SYNCS.PHASECHK.TRANS64 P0, [R0+URZ], R2 ;  /* 0x00000002000085a7 */ /* 0x000ea400080010ff */
[----:B--2---:R-:W-:Y:S05]  /*8360*/  @!P0 BRA `(.L_x_150) ;  /* 0xfffffffc00f08947 */ /* 0x004fea000383ffff */
[----:B------:R-:W-:Y:S05]  /*8370*/  BRA `(.L_x_69) ;  /* 0xffffffb800ac7947 */ /* 0x000fea000383ffff */
.L_x_73:
[----:B------:R-:W-:-:S07]  /*8380*/  MOV R0, UR4 ;  /* 0x0000000400007c02 */ /* 0x000fce0008000f00 */
.L_x_151:
[----:B--2---:R2:W4:Y:S02]  /*8390*/  SYNCS.PHASECHK.TRANS64.TRYWAIT P0, [R0+URZ], R2 ;  /* 0x00000002000075a7 */ /* 0x00452400080011ff */
[----:B----4-:R-:W-:Y:S05]  /*83a0*/  @!P0 NANOSLEEP.SYNCS 0x989680 ;  /* 0x009896800000895d */ /* 0x010fea0003900000 */
[----:B------:R-:W4:Y:S02]  /*83b0*/  @!P0 SYNCS.PHASECHK.TRANS64 P0, [R0+URZ], R2 ;  /* 0x00000002000085a7 */ /* 0x000f2400080010ff */
[----:B----4-:R-:W-:Y:S05]  /*83c0*/  @!P0 BRA `(.L_x_151) ;  /* 0xfffffffc00f08947 */ /* 0x010fea000383ffff */
[----:B------:R-:W-:Y:S05]  /*83d0*/  BRA `(.L_x_152) ;  /* 0xffffffbc00d87947 */ /* 0x000fea000383ffff */
.L_x_74:
[----:B------:R-:W-:-:S07]  /*83e0*/  MOV R0, UR5 ;  /* 0x0000000500007c02 */ /* 0x000fce0008000f00 */
.L_x_153:
[----:B-1----:R1:W2:Y:S02]  /*83f0*/  SYNCS.PHASECHK.TRANS64.TRYWAIT P0, [R0+URZ], R3 ;  /* 0x00000003000075a7 */ /* 0x0022a400080011ff */
[----:B--2---:R-:W-:Y:S05]  /*8400*/  @!P0 NANOSLEEP.SYNCS 0x989680 ;  /* 0x009896800000895d */ /* 0x004fea0003900000 */
[----:B------:R-:W2:Y:S02]  /*8410*/  @!P0 SYNCS.PHASECHK.TRANS64 P0, [R0+URZ], R3 ;  /* 0x00000003000085a7 */ /* 0x000ea400080010ff */
[----:B--2---:R-:W-:Y:S05]  /*8420*/  @!P0 BRA `(.L_x_153) ;  /* 0xfffffffc00f08947 */ /* 0x004fea000383ffff */
[----:B------:R-:W-:Y:S05]  /*8430*/  BRA `(.L_x_154) ;  /* 0xffffffbc00e47947 */ /* 0x000fea000383ffff */
.L_x_75:
[----:B------:R-:W-:-:S07]  /*8440*/  MOV R0, UR5 ;  /* 0x0000000500007c02 */ /* 0x000fce0008000f00 */
.L_x_155:
[----:B-1----:R1:W2:Y:S02]  /*8450*/  SYNCS.PHASECHK.TRANS64.TRYWAIT P0, [R0+URZ], R3 ;  /* 0x00000003000075a7 */ /* 0x0022a400080011ff */
[----:B--2---:R-:W-:Y:S05]  /*8460*/  @!P0 NANOSLEEP.SYNCS 0x989680 ;  /* 0x009896800000895d */ /* 0x004fea0003900000 */
[----:B------:R-:W2:Y:S02]  /*8470*/  @!P0 SYNCS.PHASECHK.TRANS64 P0, [R0+URZ], R3 ;  /* 0x00000003000085a7 */ /* 0x000ea400080010ff */
[----:B--2---:R-:W-:Y:S05]  /*8480*/  @!P0 BRA `(.L_x_155) ;  /* 0xfffffffc00f08947 */ /* 0x004fea000383ffff */
[----:B------:R-:W-:Y:S05]  /*8490*/  BRA `(.L_x_156) ;  /* 0xffffffbc00f07947 */ /* 0x000fea000383ffff */
.L_x_76:
[----:B-1----:R-:W-:-:S07]  /*84a0*/  MOV R0, UR4 ;  /* 0x0000000400007c02 */ /* 0x002fce0008000f00 */
.L_x_157:
[----:B-1----:R1:W2:Y:S02]  /*84b0*/  SYNCS.PHASECHK.TRANS64.TRYWAIT P0, [R0+URZ], R2 ;  /* 0x00000002000075a7 */ /* 0x0022a400080011ff */
[----:B--2---:R-:W-:Y:S05]  /*84c0*/  @!P0 NANOSLEEP.SYNCS 0x989680 ;  /* 0x009896800000895d */ /* 0x004fea0003900000 */
[----:B------:R-:W2:Y:S02]  /*84d0*/  @!P0 SYNCS.PHASECHK.TRANS64 P0, [R0+URZ], R2 ;  /* 0x00000002000085a7 */ /* 0x000ea400080010ff */
[----:B--2---:R-:W-:Y:S05]  /*84e0*/  @!P0 BRA `(.L_x_157) ;  /* 0xfffffffc00f08947 */ /* 0x004fea000383ffff */
[----:B------:R-:W-:Y:S05]  /*84f0*/  BRA `(.L_x_158) ;  /* 0xffffffbc00fc7947 */ /* 0x000fea000383ffff */
.L_x_81:
[----:B---3--:R3:W1:Y:S02]  /*8500*/  SYNCS.PHASECHK.TRANS64.TRYWAIT P0, [R12+URZ+0xa0], R0 ;  /* 0x0000a0000c0075a7 */ /* 0x00866400080011ff */
[----:B-1----:R-:W-:Y:S05]  /*8510*/  @!P0 NANOSLEEP.SYNCS 0x989680 ;  /* 0x009896800000895d */ /* 0x002fea0003900000 */
[----:B------:R-:W1:Y:S02]  /*8520*/  @!P0 SYNCS.PHASECHK.TRANS64 P0, [R12+URZ+0xa0], R0 ;  /* 0x0000a0000c0085a7 */ /* 0x000e6400080010ff */
[----:B-1----:R-:W-:Y:S05]  /*8530*/  @!P0 BRA `(.L_x_81) ;  /* 0xfffffffc00f08947 */ /* 0x002fea000383ffff */
[----:B------:R-:W-:Y:S05]  /*8540*/  BRA `(.L_x_159) ;  /* 0xffffffc4000c7947 */ /* 0x000fea000383ffff */
.L_x_84:
[----:B-1----:R-:W-:Y:S07]  /*8550*/  MOV R0, UR24 ;  /* 0x0000001800007c02 */ /* 0x002fee0008000f00 */
.L_x_160:
[----:B-1----:R1:W2:Y:S02]  /*8560*/  SYNCS.PHASECHK.TRANS64.TRYWAIT P2, [R0+URZ+0x98], R6 ;  /* 0x00009806000075a7 */ /* 0x0022a400080411ff */
[----:B--2---:R-:W-:Y:S05]  /*8570*/  @!P2 NANOSLEEP.SYNCS 0x989680 ;  /* 0x009896800000a95d */ /* 0x004fea0003900000 */
[----:B------:R-:W2:Y:S02]  /*8580*/  @!P2 SYNCS.PHASECHK.TRANS64 P2, [R0+URZ+0x98], R6 ;  /* 0x000098060000a5a7 */ /* 0x000ea400080410ff */
[----:B--2---:R-:W-:Y:S05]  /*8590*/  @!P2 BRA `(.L_x_160) ;  /* 0xfffffffc00f0a947 */ /* 0x004fea000383ffff */
[----:B------:R-:W-:Y:S05]  /*85a0*/  BRA `(.L_x_83) ;  /* 0xffffffc800707947 */ /* 0x000fea000383ffff */
.L_x_87:
[----:B------:R-:W-:Y:S07]  /*85b0*/  MOV R0, UR4 ;  /* 0x0000000400007c02 */ /* 0x000fee0008000f00 */
.L_x_161:
[----:B-1----:R1:W2:Y:S02]  /*85c0*/  SYNCS.PHASECHK.TRANS64.TRYWAIT P0, [R0+URZ+0x78], R9 ;  /* 0x00007809000075a7 */ /* 0x0022a400080011ff */
[----:B--2---:R-:W-:Y:S05]  /*85d0*/  @!P0 NANOSLEEP.SYNCS 0x989680 ;  /* 0x009896800000895d */ /* 0x004fea0003900000 */
[----:B------:R-:W2:Y:S02]  /*85e0*/  @!P0 SYNCS.PHASECHK.TRANS64 P0, [R0+URZ+0x78], R9 ;  /* 0x00007809000085a7 */ /* 0x000ea400080010ff */
[----:B--2---:R-:W-:Y:S05]  /*85f0*/  @!P0 BRA `(.L_x_161) ;  /* 0xfffffffc00f08947 */ /* 0x004fea000383ffff */
[----:B------:R-:W-:Y:S05]  /*8600*/  BRA `(.L_x_162) ;  /* 0xffffffc800d07947 */ /* 0x000fea000383ffff */
.L_x_88:
[----:B------:R-:W-:Y:S07]  /*8610*/  MOV R6, UR5 ;  /* 0x0000000500067c02 */ /* 0x000fee0008000f00 */
.L_x_163:
[----:B-1----:R1:W2:Y:S02]  /*8620*/  SYNCS.PHASECHK.TRANS64.TRYWAIT P0, [R6+URZ+0x78], R0 ;  /* 0x00007800060075a7 */ /* 0x0022a400080011ff */
[----:B--2---:R-:W-:Y:S05]  /*8630*/  @!P0 NANOSLEEP.SYNCS 0x989680 ;  /* 0x009896800000895d */ /* 0x004fea0003900000 */
[----:B------:R-:W2:Y:S02]  /*8640*/  @!P0 SYNCS.PHASECHK.TRANS64 P0, [R6+URZ+0x78], R0 ;  /* 0x00007800060085a7 */ /* 0x000ea400080010ff */
[----:B--2---:R-:W-:Y:S05]  /*8650*/  @!P0 BRA `(.L_x_163) ;  /* 0xfffffffc00f08947 */ /* 0x004fea000383ffff */
[----:B------:R-:W-:Y:S05]  /*8660*/  BRA `(.L_x_164) ;  /* 0xffffffcc002c7947 */ /* 0x000fea000383ffff */
.L_x_90:
[----:B------:R-:W-:-:S07]  /*8670*/  MOV R0, UR4 ;  /* 0x0000000400007c02 */ /* 0x000fce0008000f00 */
.L_x_165:
[----:B-1----:R1:W2:Y:S02]  /*8680*/  SYNCS.PHASECHK.TRANS64.TRYWAIT P0, [R0+URZ], R2 ;  /* 0x00000002000075a7 */ /* 0x0022a400080011ff */
[----:B--2---:R-:W-:Y:S05]  /*8690*/  @!P0 NANOSLEEP.SYNCS 0x989680 ;  /* 0x009896800000895d */ /* 0x004fea0003900000 */
[----:B------:R-:W2:Y:S02]  /*86a0*/  @!P0 SYNCS.PHASECHK.TRANS64 P0, [R0+URZ], R2 ;  /* 0x00000002000085a7 */ /* 0x000ea400080010ff */
[----:B--2---:R-:W-:Y:S05]  /*86b0*/  @!P0 BRA `(.L_x_165) ;  /* 0xfffffffc00f08947 */ /* 0x004fea000383ffff */
[----:B------:R-:W-:Y:S05]  /*86c0*/  BRA `(.L_x_166) ;  /* 0xffffffcc00bc7947 */ /* 0x000fea000383ffff */
.L_x_91:
[----:B------:R-:W-:-:S07]  /*86d0*/  MOV R0, UR5 ;  /* 0x0000000500007c02 */ /* 0x000fce0008000f00 */
.L_x_167:
[----:B-1----:R1:W2:Y:S02]  /*86e0*/  SYNCS.PHASECHK.TRANS64.TRYWAIT P0, [R0+URZ], R2 ;  /* 0x00000002000075a7 */ /* 0x0022a400080011ff */
[----:B--2---:R-:W-:Y:S05]  /*86f0*/  @!P0 NANOSLEEP.SYNCS 0x989680 ;  /* 0x009896800000895d */ /* 0x004fea0003900000 */
[----:B------:R-:W2:Y:S02]  /*8700*/  @!P0 SYNCS.PHASECHK.TRANS64 P0, [R0+URZ], R2 ;  /* 0x00000002000085a7 */ /* 0x000ea400080010ff */
[----:B--2---:R-:W-:Y:S05]  /*8710*/  @!P0 BRA `(.L_x_167) ;  /* 0xfffffffc00f08947 */ /* 0x004fea000383ffff */
[----:B------:R-:W-:Y:S05]  /*8720*/  BRA `(.L_x_168) ;  /* 0xffffffcc00c87947 */ /* 0x000fea000383ffff */
.L_x_93:
[----:B--2---:R2:W4:Y:S02]  /*8730*/  SYNCS.PHASECHK.TRANS64.TRYWAIT P0, [R0+URZ+0xa0], R2 ;  /* 0x0000a002000075a7 */ /* 0x00452400080011ff */
[----:B----4-:R-:W-:Y:S05]  /*8740*/  @!P0 NANOSLEEP.SYNCS 0x989680 ;  /* 0x009896800000895d */ /* 0x010fea0003900000 */
[----:B------:R-:W4:Y:S02]  /*8750*/  @!P0 SYNCS.PHASECHK.TRANS64 P0, [R0+URZ+0xa0], R2 ;  /* 0x0000a002000085a7 */ /* 0x000f2400080010ff */
[----:B----4-:R-:W-:Y:S05]  /*8760*/  @!P0 BRA `(.L_x_93) ;  /* 0xfffffffc00f08947 */ /* 0x010fea000383ffff */
[----:B------:R-:W-:Y:S05]  /*8770*/  BRA `(.L_x_169) ;  /* 0xffffffd000b07947 */ /* 0x000fea000383ffff */
.L_x_103:
[----:B-1----:R1:W2:Y:S02]  /*8780*/  SYNCS.PHASECHK.TRANS64.TRYWAIT P0, [R2+URZ+0x60], R4 ;  /* 0x00006004020075a7 */ /* 0x0022a400080011ff */
[----:B--2---:R-:W-:Y:S05]  /*8790*/  @!P0 NANOSLEEP.SYNCS 0x989680 ;  /* 0x009896800000895d */ /* 0x004fea0003900000 */
[----:B------:R-:W2:Y:S02]  /*87a0*/  @!P0 SYNCS.PHASECHK.TRANS64 P0, [R2+URZ+0x60], R4 ;  /* 0x00006004020085a7 */ /* 0x000ea400080010ff */
[----:B--2---:R-:W-:Y:S05]  /*87b0*/  @!P0 BRA `(.L_x_103) ;  /* 0xfffffffc00f08947 */ /* 0x004fea000383ffff */
[----:B------:R-:W-:Y:S05]  /*87c0*/  BRA `(.L_x_102) ;  /* 0xffffffe000047947 */ /* 0x000fea000383ffff */
.L_x_105:
[----:B-1----:R1:W3:Y:S02]  /*87d0*/  SYNCS.PHASECHK.TRANS64.TRYWAIT P1, [R27+URZ+0xc0], R3 ;  /* 0x0000c0031b0075a7 */ /* 0x0022e400080211ff */
[----:B---3--:R-:W-:Y:S05]  /*87e0*/  @!P1 NANOSLEEP.SYNCS 0x989680 ;  /* 0x009896800000995d */ /* 0x008fea0003900000 */
[----:B------:R-:W3:Y:S02]  /*87f0*/  @!P1 SYNCS.PHASECHK.TRANS64 P1, [R27+URZ+0xc0], R3 ;  /* 0x0000c0031b0095a7 */ /* 0x000ee400080210ff */
[----:B---3--:R-:W-:Y:S05]  /*8800*/  @!P1 BRA `(.L_x_105) ;  /* 0xfffffffc00f09947 */ /* 0x008fea000383ffff */
[----:B------:R-:W-:Y:S05]  /*8810*/  BRA `(.L_x_104) ;  /* 0xffffffe000547947 */ /* 0x000fea000383ffff */
.L_x_116:
[----:B-1----:R1:W2:Y:S02]  /*8820*/  SYNCS.PHASECHK.TRANS64.TRYWAIT P0, [R2+URZ+0x60], R64 ;  /* 0x00006040020075a7 */ /* 0x0022a400080011ff */
[----:B--2---:R-:W-:Y:S05]  /*8830*/  @!P0 NANOSLEEP.SYNCS 0x989680 ;  /* 0x009896800000895d */ /* 0x004fea0003900000 */
[----:B------:R-:W2:Y:S02]  /*8840*/  @!P0 SYNCS.PHASECHK.TRANS64 P0, [R2+URZ+0x60], R64 ;  /* 0x00006040020085a7 */ /* 0x000ea400080010ff */
[----:B--2---:R-:W-:Y:S05]  /*8850*/  @!P0 BRA `(.L_x_116) ;  /* 0xfffffffc00f08947 */ /* 0x004fea000383ffff */
[----:B------:R-:W-:Y:S05]  /*8860*/  BRA `(.L_x_115) ;  /* 0xffffffe800687947 */ /* 0x000fea000383ffff */
        .weak           $__internal_0_$__cuda_sm10x_tcgen05_guardrail_trap_col_being_dealloced_not_returned_by_alloc
        .type           $__internal_0_$__cuda_sm10x_tcgen05_guardrail_trap_col_being_dealloced_not_returned_by_alloc,@function
        .size           $__internal_0_$__cuda_sm10x_tcgen05_guardrail_trap_col_being_dealloced_not_returned_by_alloc,($__internal_1_$__cuda_sm10x_tcgen05_guardrail_trap_phase_invalid_during_alloc - $__internal_0_$__cuda_sm10x_tcgen05_guardrail_trap_col_being_dealloced_not_returned_by_alloc)
$__internal_0_$__cuda_sm10x_tcgen05_guardrail_trap_col_being_dealloced_not_returned_by_alloc:
[----:B------:R-:W-:Y:S05]  /*8870*/  BPT.TRAP 0x1 ;  /* 0x000000040000795c */ /* 0x000fea0000300000 */
[----:B------:R-:W-:-:S04]  /*8880*/  HFMA2 R3, -RZ, RZ, 0, 0 ;  /* 0x00000000ff037431 */ /* 0x000fc800000001ff */
[----:B------:R-:W-:Y:S05]  /*8890*/  RET.REL.NODEC R2 `(_ZN7cutlass13device_kernelINS_4gemm6kernel13GemmUniversalIN4cute5tupleIJiiiiEEENS1_10collective13CollectiveMmaINS1_35MainloopSm100TmaUmmaWarpSpecializedILi6ELi2ELi4ENS5_IJNS4_1CILi4EEESB_NSA_ILi1EEEEEEEENS5_IJNSA_ILi64EEESF_NSA_ILi128EEEEEENS_10bfloat16_tENS5_IJlSC_lEEESI_SJ_NS4_8TiledMMAINS4_8MMA_AtomIJNS4_20SM100_MMA_F16BF16_SSISI_SI_fLi64ELi64ELNS4_4UMMA5MajorE0ELSO_0ELNSN_7ScaleInE0ELSP_0EEEEEENS4_6LayoutINS5_IJSC_SC_SC_EEENS5_IJNSA_ILi0EEESU_SU_EEEEENS5_IJNS4_10UnderscoreESX_SX_EEEEENS4_23SM90_TMA_LOAD_MULTICASTENS4_14ComposedLayoutINS4_7SwizzleILi3ELi4ELi3EEENS4_18smem_ptr_flag_bitsILi16EEENSS_INS5_IJNSA_ILi8EEESF_EEENS5_IJSF_SC_EEEEEEEvNS4_8identityES10_S1A_vS1B_EENS_8epilogue10collective18CollectiveEpilogueINS1D_23Sm100TmaWarpSpecializedILi3ELi2ELi16ELb1ELb0EEEJSH_NS5_IJNSS_ISF_SC_EENSS_INSA_ILi32EEESC_EEEEESI_SJ_SI_SJ_NS1D_6fusion15FusionCallbacksIS1H_NS1M_17LinearCombinationISI_fSI_fLNS_15FloatRoundStyleE2EEESH_S1L_JEEENS4_5SM1004TMEM4LOAD26SM100_TMEM_LOAD_16dp256b4xENS4_13SM90_TMA_LOADENS11_INS12_ILi2ELi4ELi3EEES15_NSS_INS5_IJS16_S1J_EEENS5_IJS1J_SC_EEEEEEENS4_17SM75_U32x4_LDSM_NENS4_14SM90_TMA_STOREES21_NS4_17SM90_U32x4_STSM_NENS4_39AutoVectorizingCopyWithAssumedAlignmentILi128EEEEEEvvEEEEvNT_6ParamsE) ;  /* 0xffffff7402d87950 */ /* 0x000fea0003c3ffff */
        .weak           $__internal_1_$__cuda_sm10x_tcgen05_guardrail_trap_phase_invalid_during_alloc
        .type           $__internal_1_$__cuda_sm10x_tcgen05_guardrail_trap_phase_invalid_during_alloc,@function
        .size           $__internal_1_$__cuda_sm10x_tcgen05_guardrail_trap_phase_invalid_during_alloc,($__internal_2_$__cuda_sm10x_tcgen05_guardrail_trap_unallocated_columns_being_dealloced - $__internal_1_$__cuda_sm10x_tcgen05_guardrail_trap_phase_invalid_during_alloc)
$__internal_1_$__cuda_sm10x_tcgen05_guardrail_trap_phase_invalid_during_alloc:
[----:B------:R-:W-:Y:S05]  /*88a0*/  BPT.TRAP 0x1 ;  /* 0x000000040000795c */ /* 0x000fea0000300000 */
[----:B------:R-:W-:-:S04]  /*88b0*/  MOV R5, 0x0 ;  /* 0x0000000000057802 */ /* 0x000fc80000000f00 */
[----:B------:R-:W-:Y:S05]  /*88c0*/  RET.REL.NODEC R4 `(_ZN7cutlass13device_kernelINS_4gemm6kernel13GemmUniversalIN4cute5tupleIJiiiiEEENS1_10collective13CollectiveMmaINS1_35MainloopSm100TmaUmmaWarpSpecializedILi6ELi2ELi4ENS5_IJNS4_1CILi4EEESB_NSA_ILi1EEEEEEEENS5_IJNSA_ILi64EEESF_NSA_ILi128EEEEEENS_10bfloat16_tENS5_IJlSC_lEEESI_SJ_NS4_8TiledMMAINS4_8MMA_AtomIJNS4_20SM100_MMA_F16BF16_SSISI_SI_fLi64ELi64ELNS4_4UMMA5MajorE0ELSO_0ELNSN_7ScaleInE0ELSP_0EEEEEENS4_6LayoutINS5_IJSC_SC_SC_EEENS5_IJNSA_ILi0EEESU_SU_EEEEENS5_IJNS4_10UnderscoreESX_SX_EEEEENS4_23SM90_TMA_LOAD_MULTICASTENS4_14ComposedLayoutINS4_7SwizzleILi3ELi4ELi3EEENS4_18smem_ptr_flag_bitsILi16EEENSS_INS5_IJNSA_ILi8EEESF_EEENS5_IJSF_SC_EEEEEEEvNS4_8identityES10_S1A_vS1B_EENS_8epilogue10collective18CollectiveEpilogueINS1D_23Sm100TmaWarpSpecializedILi3ELi2ELi16ELb1ELb0EEEJSH_NS5_IJNSS_ISF_SC_EENSS_INSA_ILi32EEESC_EEEEESI_SJ_SI_SJ_NS1D_6fusion15FusionCallbacksIS1H_NS1M_17LinearCombinationISI_fSI_fLNS_15FloatRoundStyleE2EEESH_S1L_JEEENS4_5SM1004TMEM4LOAD26SM100_TMEM_LOAD_16dp256b4xENS4_13SM90_TMA_LOADENS11_INS12_ILi2ELi4ELi3EEES15_NSS_INS5_IJS16_S1J_EEENS5_IJS1J_SC_EEEEEEENS4_17SM75_U32x4_LDSM_NENS4_14SM90_TMA_STOREES21_NS4_17SM90_U32x4_STSM_NENS4_39AutoVectorizingCopyWithAssumedAlignmentILi128EEEEEEvvEEEEvNT_6ParamsE) ;  /* 0xffffff7404cc7950 */ /* 0x000fea0003c3ffff */
        .weak           $__internal_2_$__cuda_sm10x_tcgen05_guardrail_trap_unallocated_columns_being_dealloced
        .type           $__internal_2_$__cuda_sm10x_tcgen05_guardrail_trap_unallocated_columns_being_dealloced,@function
        .size           $__internal_2_$__cuda_sm10x_tcgen05_guardrail_trap_unallocated_columns_being_dealloced,(.L_x_171 - $__internal_2_$__cuda_sm10x_tcgen05_guardrail_trap_unallocated_columns_being_dealloced)
$__internal_2_$__cuda_sm10x_tcgen05_guardrail_trap_unallocated_columns_being_dealloced:
[----:B------:R-:W-:Y:S05]  /*88d0*/  BPT.TRAP 0x1 ;  /* 0x000000040000795c */ /* 0x000fea0000300000 */
[----:B------:R-:W-:-:S04]  /*88e0*/  HFMA2 R3, -RZ, RZ, 0, 0 ;  /* 0x00000000ff037431 */ /* 0x000fc800000001ff */
[----:B------:R-:W-:Y:S05]  /*88f0*/  RET.REL.NODEC R2 `(_ZN7cutlass13device_kernelINS_4gemm6kernel13GemmUniversalIN4cute5tupleIJiiiiEEENS1_10collective13CollectiveMmaINS1_35MainloopSm100TmaUmmaWarpSpecializedILi6ELi2ELi4ENS5_IJNS4_1CILi4EEESB_NSA_ILi1EEEEEEEENS5_IJNSA_ILi64EEESF_NSA_ILi128EEEEEENS_10bfloat16_tENS5_IJlSC_lEEESI_SJ_NS4_8TiledMMAINS4_8MMA_AtomIJNS4_20SM100_MMA_F16BF16_SSISI_SI_fLi64ELi64ELNS4_4UMMA5MajorE0ELSO_0ELNSN_7ScaleInE0ELSP_0EEEEEENS4_6LayoutINS5_IJSC_SC_SC_EEENS5_IJNSA_ILi0EEESU_SU_EEEEENS5_IJNS4_10UnderscoreESX_SX_EEEEENS4_23SM90_TMA_LOAD_MULTICASTENS4_14ComposedLayoutINS4_7SwizzleILi3ELi4ELi3EEENS4_18smem_ptr_flag_bitsILi16EEENSS_INS5_IJNSA_ILi8EEESF_EEENS5_IJSF_SC_EEEEEEEvNS4_8identityES10_S1A_vS1B_EENS_8epilogue10collective18CollectiveEpilogueINS1D_23Sm100TmaWarpSpecializedILi3ELi2ELi16ELb1ELb0EEEJSH_NS5_IJNSS_ISF_SC_EENSS_INSA_ILi32EEESC_EEEEESI_SJ_SI_SJ_NS1D_6fusion15FusionCallbacksIS1H_NS1M_17LinearCombinationISI_fSI_fLNS_15FloatRoundStyleE2EEESH_S1L_JEEENS4_5SM1004TMEM4LOAD26SM100_TMEM_LOAD_16dp256b4xENS4_13SM90_TMA_LOADENS11_INS12_ILi2ELi4ELi3EEES15_NSS_INS5_IJS16_S1J_EEENS5_IJS1J_SC_EEEEEEENS4_17SM75_U32x4_LDSM_NENS4_14SM90_TMA_STOREES21_NS4_17SM90_U32x4_STSM_NENS4_39AutoVectorizingCopyWithAssumedAlignmentILi128EEEEEEvvEEEEvNT_6ParamsE) ;  /* 0xffffff7402c07950 */ /* 0x000fea0003c3ffff */
.L_x_170:
[----:B------:R-:W-:-:S00]  /*8900*/  BRA `(.L_x_170) ;  /* 0xfffffffc00fc7947 */ /* 0x000fc0000383ffff */
[----:B------:R-:W-:-:S00]  /*8910*/  NOP ;  /* 0x0000000000007918 */ /* 0x000fc00000000000 */
        /* <DEDUP_REMOVED lines=14> */
.L_x_171:


//--------------------- .nv.global.init           --------------------------
	.section	.nv.global.init,"aw",@progbits
.nv.global.init:
	.type		$str$27,@object
	.size		$str$27,($str$28 - $str$27)
$str$27:
        /*0000*/ 	.byte	0x28, 0x61, 0x64, 0x64, 0x72, 0x65, 0x73, 0x73, 0x20, 0x26, 0x20, 0x6d, 0x61, 0x73, 0x6b, 0x29
        /*0010*/ 	.byte	0x20, 0x3d, 0x3d, 0x20, 0x30, 0x00
	.type		$str$28,@object
	.size		$str$28,($str$26 - $str$28)
$str$28:
        /*0016*/ 	.byte	0x2f, 0x74, 0x6d, 0x70, 0x2f, 0x63, 0x75, 0x74, 0x6c, 0x61, 0x73, 0x73, 0x5f, 0x73, 0x77, 0x65
        /*0026*/ 	.byte	0x65, 0x70, 0x5f, 0x73, 0x72, 0x63, 0x2f, 0x69, 0x6e, 0x63, 0x6c, 0x75, 0x64, 0x65, 0x2f, 0x63
        /*0036*/ 	.byte	0x75, 0x74, 0x65, 0x2f, 0x70, 0x6f, 0x69, 0x6e, 0x74, 0x65, 0x72, 0x5f, 0x66, 0x6c, 0x61, 0x67
        /*0046*/ 	.byte	0x67, 0x65, 0x64, 0x2e, 0x68, 0x70, 0x70, 0x00
	.type		$str$26,@object
	.size		$str$26,($str$25 - $str$26)
$str$26:
        /*004e*/ 	.byte	0x2f, 0x74, 0x6d, 0x70, 0x2f, 0x63, 0x75, 0x74, 0x6c, 0x61, 0x73, 0x73, 0x5f, 0x73, 0x77, 0x65
        /*005e*/ 	.byte	0x65, 0x70, 0x5f, 0x73, 0x72, 0x63, 0x2f, 0x69, 0x6e, 0x63, 0x6c, 0x75, 0x64, 0x65, 0x2f, 0x63
        /*006e*/ 	.byte	0x75, 0x74, 0x65, 0x2f, 0x61, 0x74, 0x6f, 0x6d, 0x2f, 0x63, 0x6f, 0x70, 0x79, 0x5f, 0x74, 0x72
        /*007e*/ 	.byte	0x61, 0x69, 0x74, 0x73, 0x5f, 0x73, 0x6d, 0x31, 0x30, 0x30, 0x2e, 0x68, 0x70, 0x70, 0x00
	.type		$str$25,@object
	.size		$str$25,(__unnamed_1 - $str$25)
$str$25:
        /*008d*/ 	.byte	0x28, 0x28, 0x75, 0x69, 0x6e, 0x74, 0x33, 0x32, 0x5f, 0x74, 0x28, 0x74, 0x68, 0x72, 0x65, 0x61
        /*009d*/ 	.byte	0x64, 0x49, 0x64, 0x78, 0x2e, 0x78, 0x29, 0x20, 0x2f, 0x20, 0x33, 0x32, 0x29, 0x20, 0x25, 0x20
        /*00ad*/ 	.byte	0x34, 0x29, 0x20, 0x3d, 0x3d, 0x20, 0x28, 0x28, 0x28, 0x74, 0x6d, 0x65, 0x6d, 0x5f, 0x61, 0x64
        /*00bd*/ 	.byte	0x64, 0x72, 0x20, 0x3e, 0x3e, 0x20, 0x31, 0x36, 0x29, 0x20, 0x2f, 0x20, 0x33, 0x32, 0x29, 0x20
        /*00cd*/ 	.byte	0x25, 0x20, 0x34, 0x29, 0x00
	.type		__unnamed_1,@object
	.size		__unnamed_1,(__unnamed_2 - __unnamed_1)
__unnamed_1:
        /*00d2*/ 	.byte	0x61, 0x75, 0x74, 0x6f, 0x20, 0x63, 0x75, 0x74, 0x65, 0x3a, 0x3a, 0x61, 0x73, 0x5f, 0x70, 0x6f
        /* <DEDUP_REMOVED lines=24> */
        /*0262*/ 	.byte	0x30, 0x34, 0x38, 0x3e, 0x3e, 0x3e, 0x3e, 0x5d, 0x00
	.type		__unnamed_2,@object
	.size		__unnamed_2,(.L_2 - __unnamed_2)
__unnamed_2:
        /* <DEDUP_REMOVED lines=45> */
        /*053b*/ 	.byte	0x3e, 0x3e, 0x3e, 0x5d, 0x00
.L_2:


//--------------------- .nv.shared._ZN7cutlass13device_kernelINS_4gemm6kernel13GemmUniversalIN4cute5tupleIJiiiiEEENS1_10collective13CollectiveMmaINS1_35MainloopSm100TmaUmmaWarpSpecializedILi6ELi2ELi4ENS5_IJNS4_1CILi4EEESB_NSA_ILi1EEEEEEEENS5_IJNSA_ILi64EEESF_NSA_ILi128EEEEEENS_10bfloat16_tENS5_IJlSC_lEEESI_SJ_NS4_8TiledMMAINS4_8MMA_AtomIJNS4_20SM100_MMA_F16BF16_SSISI_SI_fLi64ELi64ELNS4_4UMMA5MajorE0ELSO_0ELNSN_7ScaleInE0ELSP_0EEEEEENS4_6LayoutINS5_IJSC_SC_SC_EEENS5_IJNSA_ILi0EEESU_SU_EEEEENS5_IJNS4_10UnderscoreESX_SX_EEEEENS4_23SM90_TMA_LOAD_MULTICASTENS4_14ComposedLayoutINS4_7SwizzleILi3ELi4ELi3EEENS4_18smem_ptr_flag_bitsILi16EEENSS_INS5_IJNSA_ILi8EEESF_EEENS5_IJSF_SC_EEEEEEEvNS4_8identityES10_S1A_vS1B_EENS_8epilogue10collective18CollectiveEpilogueINS1D_23Sm100TmaWarpSpecializedILi3ELi2ELi16ELb1ELb0EEEJSH_NS5_IJNSS_ISF_SC_EENSS_INSA_ILi32EEESC_EEEEESI_SJ_SI_SJ_NS1D_6fusion15FusionCallbacksIS1H_NS1M_17LinearCombinationISI_fSI_fLNS_15FloatRoundStyleE2EEESH_S1L_JEEENS4_5SM1004TMEM4LOAD26SM100_TMEM_LOAD_16dp256b4xENS4_13SM90_TMA_LOADENS11_INS12_ILi2ELi4ELi3EEES15_NSS_INS5_IJS16_S1J_EEENS5_IJS1J_SC_EEEEEEENS4_17SM75_U32x4_LDSM_NENS4_14SM90_TMA_STOREES21_NS4_17SM90_U32x4_STSM_NENS4_39AutoVectorizingCopyWithAssumedAlignmentILi128EEEEEEvvEEEEvNT_6ParamsE --------------------------
	.section	.nv.shared._ZN7cutlass13device_kernelINS_4gemm6kernel13GemmUniversalIN4cute5tupleIJiiiiEEENS1_10collective13CollectiveMmaINS1_35MainloopSm100TmaUmmaWarpSpecializedILi6ELi2ELi4ENS5_IJNS4_1CILi4EEESB_NSA_ILi1EEEEEEEENS5_IJNSA_ILi64EEESF_NSA_ILi128EEEEEENS_10bfloat16_tENS5_IJlSC_lEEESI_SJ_NS4_8TiledMMAINS4_8MMA_AtomIJNS4_20SM100_MMA_F16BF16_SSISI_SI_fLi64ELi64ELNS4_4UMMA5MajorE0ELSO_0ELNSN_7ScaleInE0ELSP_0EEEEEENS4_6LayoutINS5_IJSC_SC_SC_EEENS5_IJNSA_ILi0EEESU_SU_EEEEENS5_IJNS4_10UnderscoreESX_SX_EEEEENS4_23SM90_TMA_LOAD_MULTICASTENS4_14ComposedLayoutINS4_7SwizzleILi3ELi4ELi3EEENS4_18smem_ptr_flag_bitsILi16EEENSS_INS5_IJNSA_ILi8EEESF_EEENS5_IJSF_SC_EEEEEEEvNS4_8identityES10_S1A_vS1B_EENS_8epilogue10collective18CollectiveEpilogueINS1D_23Sm100TmaWarpSpecializedILi3ELi2ELi16ELb1ELb0EEEJSH_NS5_IJNSS_ISF_SC_EENSS_INSA_ILi32EEESC_EEEEESI_SJ_SI_SJ_NS1D_6fusion15FusionCallbacksIS1H_NS1M_17LinearCombinationISI_fSI_fLNS_15FloatRoundStyleE2EEESH_S1L_JEEENS4_5SM1004TMEM4LOAD26SM100_TMEM_LOAD_16dp256b4xENS4_13SM90_TMA_LOADENS11_INS12_ILi2ELi4ELi3EEES15_NSS_INS5_IJS16_S1J_EEENS5_IJS1J_SC_EEEEEEENS4_17SM75_U32x4_LDSM_NENS4_14SM90_TMA_STOREES21_NS4_17SM90_U32x4_STSM_NENS4_39AutoVectorizingCopyWithAssumedAlignmentILi128EEEEEEvvEEEEvNT_6ParamsE,"aw",@nobits
	.sectionflags	@""
	.align	16
	.zero		1024


//--------------------- .nv.shared.reserved.0     --------------------------
	.section	.nv.shared.reserved.0,"aw",@nobits
	.weak		__nv_reservedSMEM_offset_0_alias
	.size		__nv_reservedSMEM_offset_0_alias, 0, 64
	.other		__nv_reservedSMEM_offset_0_alias,@"STO_CUDA_RESERVED_SHARED STV_DEFAULT"
__nv_reservedSMEM_offset_0_alias:
	.zero		0
.nv.shared.reserved.0:
	.zero		64
	.weak		__nv_reservedSMEM_tcgen05_partition
	.type		__nv_reservedSMEM_tcgen05_partition,@object
	.size		__nv_reservedSMEM_tcgen05_partition,(.L_0 - __nv_reservedSMEM_tcgen05_partition)
__nv_reservedSMEM_tcgen05_partition:
	.zero		32
.L_0:


//--------------------- .nv.global                --------------------------
	.section	.nv.global,"aw",@nobits
.nv.global:
	.type		_ZN40_INTERNAL_71c3dfbd_4_k_cu_615e5ae4_298014cute1_E,@object
	.size		_ZN40_INTERNAL_71c3dfbd_4_k_cu_615e5ae4_298014cute1_E,(_ZN40_INTERNAL_71c3dfbd_4_k_cu_615e5ae4_298014cuda3std3__45__cpo6cbeginE - _ZN40_INTERNAL_71c3dfbd_4_k_cu_615e5ae4_298014cute1_E)
_ZN40_INTERNAL_71c3dfbd_4_k_cu_615e5ae4_298014cute1_E:
	.zero		1
	.type		_ZN40_INTERNAL_71c3dfbd_4_k_cu_615e5ae4_298014cuda3std3__45__cpo6cbeginE,@object
	.size		_ZN40_INTERNAL_71c3dfbd_4_k_cu_615e5ae4_298014cuda3std3__45__cpo6cbeginE,(_ZN40_INTERNAL_71c3dfbd_4_k_cu_615e5ae4_298014cuda3std3__48in_placeE - _ZN40_INTERNAL_71c3dfbd_4_k_cu_615e5ae4_298014cuda3std3__45__cpo6cbeginE)
_ZN40_INTERNAL_71c3dfbd_4_k_cu_615e5ae4_298014cuda3std3__45__cpo6cbeginE:
	.zero		1
	.type		_ZN40_INTERNAL_71c3dfbd_4_k_cu_615e5ae4_298014cuda3std3__48in_placeE,@object
	.size		_ZN40_INTERNAL_71c3dfbd_4_k_cu_615e5ae4_298014cuda3std3__48in_placeE,(_ZN40_INTERNAL_71c3dfbd_4_k_cu_615e5ae4_298014cuda3std6ranges3__45__cpo9iter_moveE - _ZN40_INTERNAL_71c3dfbd_4_k_cu_615e5ae4_298014cuda3std3__48in_placeE)
_ZN40_INTERNAL_71c3dfbd_4_k_cu_615e5ae4_298014cuda3std3__48in_placeE:
	.zero		1
	.type		_ZN40_INTERNAL_71c3dfbd_4_k_cu_615e5ae4_298014cuda3std6ranges3__45__cpo9iter_moveE,@object
	.size		_ZN40_INTERNAL_71c3dfbd_4_k_cu_615e5ae4_298014cuda3std6ranges3__45__cpo9iter_moveE,(_ZN40_INTERNAL_71c3dfbd_4_k_cu_615e5ae4_298014cuda3std3__45__cpo5beginE - _ZN40_INTERNAL_71c3dfbd_4_k_cu_615e5ae4_298014cuda3std6ranges3__45__cpo9iter_moveE)
_ZN40_INTERNAL_71c3dfbd_4_k_cu_615e5ae4_298014cuda3std6ranges3__45__cpo9iter_moveE:
	.zero		1
	.type		_ZN40_INTERNAL_71c3dfbd_4_k_cu_615e5ae4_298014cuda3std3__45__cpo5beginE,@object
	.size		_ZN40_INTERNAL_71c3dfbd_4_k_cu_615e5ae4_298014cuda3std3__45__cpo5beginE,(_ZN40_INTERNAL_71c3dfbd_4_k_cu_615e5ae4_298014cuda3std3__442_GLOBAL__N__71c3dfbd_4_k_cu_615e5ae4_298016ignoreE - _ZN40_INTERNAL_71c3dfbd_4_k_cu_615e5ae4_298014cuda3std3__45__cpo5beginE)
_ZN40_INTERNAL_71c3dfbd_4_k_cu_615e5ae4_298014cuda3std3__45__cpo5beginE:
	.zero		1
	.type		_ZN40_INTERNAL_71c3dfbd_4_k_cu_615e5ae4_298014cuda3std3__442_GLOBAL__N__71c3dfbd_4_k_cu_615e5ae4_298016ignoreE,@object
	.size		_ZN40_INTERNAL_71c3dfbd_4_k_cu_615e5ae4_298014cuda3std3__442_GLOBAL__N__71c3dfbd_4_k_cu_615e5ae4_298016ignoreE,(_ZN40_INTERNAL_71c3dfbd_4_k_cu_615e5ae4_298014cute7productE - _ZN40_INTERNAL_71c3dfbd_4_k_cu_615e5ae4_298014cuda3std3__442_GLOBAL__N__71c3dfbd_4_k_cu_615e5ae4_298016ignoreE)
_ZN40_INTERNAL_71c3dfbd_4_k_cu_615e5ae4_298014cuda3std3__442_GLOBAL__N__71c3dfbd_4_k_cu_615e5ae4_298016ignoreE:
	.zero		1
	.type		_ZN40_INTERNAL_71c3dfbd_4_k_cu_615e5ae4_298014cute7productE,@object
	.size		_ZN40_INTERNAL_71c3dfbd_4_k_cu_615e5ae4_298014cute7productE,(_ZN40_INTERNAL_71c3dfbd_4_k_cu_615e5ae4_298014cuda3std3__45__cpo3endE - _ZN40_INTERNAL_71c3dfbd_4_k_cu_615e5ae4_298014cute7productE)
_ZN40_INTERNAL_71c3dfbd_4_k_cu_615e5ae4_298014cute7productE:
	.zero		1
	.type		_ZN40_INTERNAL_71c3dfbd_4_k_cu_615e5ae4_298014cuda3std3__45__cpo3endE,@object
	.size		_ZN40_INTERNAL_71c3dfbd_4_k_cu_615e5ae4_298014cuda3std3__45__cpo3endE,(_ZN40_INTERNAL_71c3dfbd_4_k_cu_615e5ae4_298014cuda3std3__419piecewise_constructE - _ZN40_INTERNAL_71c3dfbd_4_k_cu_615e5ae4_298014cuda3std3__45__cpo3endE)
_ZN40_INTERNAL_71c3dfbd_4_k_cu_615e5ae4_298014cuda3std3__45__cpo3endE:
	.zero		1
	.type		_ZN40_INTERNAL_71c3dfbd_4_k_cu_615e5ae4_298014cuda3std3__419piecewise_constructE,@object
	.size		_ZN40_INTERNAL_71c3dfbd_4_k_cu_615e5ae4_298014cuda3std3__419piecewise_constructE,(_ZN40_INTERNAL_71c3dfbd_4_k_cu_615e5ae4_298014cuda3std3__45__cpo4cendE - _ZN40_INTERNAL_71c3dfbd_4_k_cu_615e5ae4_298014cuda3std3__419piecewise_constructE)
_ZN40_INTERNAL_71c3dfbd_4_k_cu_615e5ae4_298014cuda3std3__419piecewise_constructE:
	.zero		1
	.type		_ZN40_INTERNAL_71c3dfbd_4_k_cu_615e5ae4_298014cuda3std3__45__cpo4cendE,@object
	.size		_ZN40_INTERNAL_71c3dfbd_4_k_cu_615e5ae4_298014cuda3std3__45__cpo4cendE,(_ZN40_INTERNAL_71c3dfbd_4_k_cu_615e5ae4_298014cuda3std6ranges3__45__cpo4swapE - _ZN40_INTERNAL_71c3dfbd_4_k_cu_615e5ae4_298014cuda3std3__45__cpo4cendE)
_ZN40_INTERNAL_71c3dfbd_4_k_cu_615e5ae4_298014cuda3std3__45__cpo4cendE:
	.zero		1
	.type		_ZN40_INTERNAL_71c3dfbd_4_k_cu_615e5ae4_298014cuda3std6ranges3__45__cpo4swapE,@object
	.size		_ZN40_INTERNAL_71c3dfbd_4_k_cu_615e5ae4_298014cuda3std6ranges3__45__cpo4swapE,(.L_10 - _ZN40_INTERNAL_71c3dfbd_4_k_cu_615e5ae4_298014cuda3std6ranges3__45__cpo4swapE)
_ZN40_INTERNAL_71c3dfbd_4_k_cu_615e5ae4_298014cuda3std6ranges3__45__cpo4swapE:
	.zero		1
.L_10:


//--------------------- .nv.constant0._ZN7cutlass13device_kernelINS_4gemm6kernel13GemmUniversalIN4cute5tupleIJiiiiEEENS1_10collective13CollectiveMmaINS1_35MainloopSm100TmaUmmaWarpSpecializedILi6ELi2ELi4ENS5_IJNS4_1CILi4EEESB_NSA_ILi1EEEEEEEENS5_IJNSA_ILi64EEESF_NSA_ILi128EEEEEENS_10bfloat16_tENS5_IJlSC_lEEESI_SJ_NS4_8TiledMMAINS4_8MMA_AtomIJNS4_20SM100_MMA_F16BF16_SSISI_SI_fLi64ELi64ELNS4_4UMMA5MajorE0ELSO_0ELNSN_7ScaleInE0ELSP_0EEEEEENS4_6LayoutINS5_IJSC_SC_SC_EEENS5_IJNSA_ILi0EEESU_SU_EEEEENS5_IJNS4_10UnderscoreESX_SX_EEEEENS4_23SM90_TMA_LOAD_MULTICASTENS4_14ComposedLayoutINS4_7SwizzleILi3ELi4ELi3EEENS4_18smem_ptr_flag_bitsILi16EEENSS_INS5_IJNSA_ILi8EEESF_EEENS5_IJSF_SC_EEEEEEEvNS4_8identityES10_S1A_vS1B_EENS_8epilogue10collective18CollectiveEpilogueINS1D_23Sm100TmaWarpSpecializedILi3ELi2ELi16ELb1ELb0EEEJSH_NS5_IJNSS_ISF_SC_EENSS_INSA_ILi32EEESC_EEEEESI_SJ_SI_SJ_NS1D_6fusion15FusionCallbacksIS1H_NS1M_17LinearCombinationISI_fSI_fLNS_15FloatRoundStyleE2EEESH_S1L_JEEENS4_5SM1004TMEM4LOAD26SM100_TMEM_LOAD_16dp256b4xENS4_13SM90_TMA_LOADENS11_INS12_ILi2ELi4ELi3EEES15_NSS_INS5_IJS16_S1J_EEENS5_IJS1J_SC_EEEEEEENS4_17SM75_U32x4_LDSM_NENS4_14SM90_TMA_STOREES21_NS4_17SM90_U32x4_STSM_NENS4_39AutoVectorizingCopyWithAssumedAlignmentILi128EEEEEEvvEEEEvNT_6ParamsE --------------------------
	.section	.nv.constant0._ZN7cutlass13device_kernelINS_4gemm6kernel13GemmUniversalIN4cute5tupleIJiiiiEEENS1_10collective13CollectiveMmaINS1_35MainloopSm100TmaUmmaWarpSpecializedILi6ELi2ELi4ENS5_IJNS4_1CILi4EEESB_NSA_ILi1EEEEEEEENS5_IJNSA_ILi64EEESF_NSA_ILi128EEEEEENS_10bfloat16_tENS5_IJlSC_lEEESI_SJ_NS4_8TiledMMAINS4_8MMA_AtomIJNS4_20SM100_MMA_F16BF16_SSISI_SI_fLi64ELi64ELNS4_4UMMA5MajorE0ELSO_0ELNSN_7ScaleInE0ELSP_0EEEEEENS4_6LayoutINS5_IJSC_SC_SC_EEENS5_IJNSA_ILi0EEESU_SU_EEEEENS5_IJNS4_10UnderscoreESX_SX_EEEEENS4_23SM90_TMA_LOAD_MULTICASTENS4_14ComposedLayoutINS4_7SwizzleILi3ELi4ELi3EEENS4_18smem_ptr_flag_bitsILi16EEENSS_INS5_IJNSA_ILi8EEESF_EEENS5_IJSF_SC_EEEEEEEvNS4_8identityES10_S1A_vS1B_EENS_8epilogue10collective18CollectiveEpilogueINS1D_23Sm100TmaWarpSpecializedILi3ELi2ELi16ELb1ELb0EEEJSH_NS5_IJNSS_ISF_SC_EENSS_INSA_ILi32EEESC_EEEEESI_SJ_SI_SJ_NS1D_6fusion15FusionCallbacksIS1H_NS1M_17LinearCombinationISI_fSI_fLNS_15FloatRoundStyleE2EEESH_S1L_JEEENS4_5SM1004TMEM4LOAD26SM100_TMEM_LOAD_16dp256b4xENS4_13SM90_TMA_LOADENS11_INS12_ILi2ELi4ELi3EEES15_NSS_INS5_IJS16_S1J_EEENS5_IJS1J_SC_EEEEEEENS4_17SM75_U32x4_LDSM_NENS4_14SM90_TMA_STOREES21_NS4_17SM90_U32x4_STSM_NENS4_39AutoVectorizingCopyWithAssumedAlignmentILi128EEEEEEvvEEEEvNT_6ParamsE,"a",@progbits
	.sectionflags	@""
	.align	4
.nv.constant0._ZN7cutlass13device_kernelINS_4gemm6kernel13GemmUniversalIN4cute5tupleIJiiiiEEENS1_10collective13CollectiveMmaINS1_35MainloopSm100TmaUmmaWarpSpecializedILi6ELi2ELi4ENS5_IJNS4_1CILi4EEESB_NSA_ILi1EEEEEEEENS5_IJNSA_ILi64EEESF_NSA_ILi128EEEEEENS_10bfloat16_tENS5_IJlSC_lEEESI_SJ_NS4_8TiledMMAINS4_8MMA_AtomIJNS4_20SM100_MMA_F16BF16_SSISI_SI_fLi64ELi64ELNS4_4UMMA5MajorE0ELSO_0ELNSN_7ScaleInE0ELSP_0EEEEEENS4_6LayoutINS5_IJSC_SC_SC_EEENS5_IJNSA_ILi0EEESU_SU_EEEEENS5_IJNS4_10UnderscoreESX_SX_EEEEENS4_23SM90_TMA_LOAD_MULTICASTENS4_14ComposedLayoutINS4_7SwizzleILi3ELi4ELi3EEENS4_18smem_ptr_flag_bitsILi16EEENSS_INS5_IJNSA_ILi8EEESF_EEENS5_IJSF_SC_EEEEEEEvNS4_8identityES10_S1A_vS1B_EENS_8epilogue10collective18CollectiveEpilogueINS1D_23Sm100TmaWarpSpecializedILi3ELi2ELi16ELb1ELb0EEEJSH_NS5_IJNSS_ISF_SC_EENSS_INSA_ILi32EEESC_EEEEESI_SJ_SI_SJ_NS1D_6fusion15FusionCallbacksIS1H_NS1M_17LinearCombinationISI_fSI_fLNS_15FloatRoundStyleE2EEESH_S1L_JEEENS4_5SM1004TMEM4LOAD26SM100_TMEM_LOAD_16dp256b4xENS4_13SM90_TMA_LOADENS11_INS12_ILi2ELi4ELi3EEES15_NSS_INS5_IJS16_S1J_EEENS5_IJS1J_SC_EEEEEEENS4_17SM75_U32x4_LDSM_NENS4_14SM90_TMA_STOREES21_NS4_17SM90_U32x4_STSM_NENS4_39AutoVectorizingCopyWithAssumedAlignmentILi128EEEEEEvvEEEEvNT_6ParamsE:
	.zero		2944


//--------------------- SYMBOLS --------------------------

	.type		.nv.reservedSmem.offset0,@object
	.size		.nv.reservedSmem.offset0,0x4
	.type		.nv.reservedSmem.cap,@object
	.size		.nv.reservedSmem.cap,0x4
	.type		__assertfail,@function
